	.target	sm_100a

	.elftype	@"ET_EXEC"


//--------------------- .note.nv.tkinfo           --------------------------
	.section	.note.nv.tkinfo,"",@"SHT_NOTE"
	.sectionflags	@"SHF_NOTE_NV_TKINFO"
	.tkinfo
        /*0018*/ 	.word	0x00000002
        /*0030*/ 	.string	""
        /*0030*/ 	.string	"ptxas"
        /*0030*/ 	.string	"Cuda compilation tools, release 13.0, V13.0.88"
        /*0030*/ 	.string	"Build cuda_13.0.r13.0/compiler.36424714_0"
        /*0030*/ 	.string	"-arch sm_100a -m 64 "



//--------------------- .note.nv.cuinfo           --------------------------
	.section	.note.nv.cuinfo,"",@"SHT_NOTE"
	.sectionflags	@"SHF_NOTE_NV_CUINFO"
        /*0018*/ 	.short	0x0002
        /*001a*/ 	.short	0x0064
        /*001c*/ 	.short	0x0082
	.zero		2


//--------------------- .nv.info                  --------------------------
	.section	.nv.info,"",@"SHT_CUDA_INFO"
	.align	4


	//----- nvinfo : EIATTR_REGCOUNT
	.align		4
        /*0000*/ 	.byte	0x04, 0x2f
        /*0002*/ 	.short	(.L_19 - .L_18)
	.align		4
.L_18:
        /*0004*/ 	.word	index@(_ZN7cutlass13device_kernelINS_4gemm6kernel13GemmUniversalIN4cute5tupleIJiiiiEEENS1_10collective13CollectiveMmaINS1_41MainloopSm100TmaUmmaWarpSpecializedSparseILi3ELi2ELi1ENS5_IJNS4_1CILi2EEENSA_ILi1EEESC_EEEEENS5_IJNSA_ILi256EEESF_NSA_ILi128EEEEEENS_10bfloat16_tENS5_IJNS4_6LayoutINS5_IJiNS5_IJSB_iEEEiEEENS5_IJlNS5_IJSC_SB_EEElEEEEENSJ_INS5_IJNS5_IJNS5_IJNSA_ILi8EEESB_SP_EEEiEEENS5_IJNS5_IJNSA_ILi16EEESB_NSA_ILi4EEEEEEiEEEiEEENS5_IJNS5_IJNS5_IJSG_SS_NSA_ILi2048EEEEEENSA_ILi16384EEEEEENS5_IJNS5_IJSC_NSA_ILi1024EEENSA_ILi32EEEEEElEEElEEEEEEEESI_NS5_IJlSC_lEEENS4_8TiledMMAINS4_8MMA_AtomIJNS4_33SM100_MMA_F16BF16_2x1SM_SS_SPARSEISI_SI_fLi256ELi256ELNS4_4UMMA5MajorE0ELS1D_0ELNS1C_7ScaleInE0ELS1E_0EEEEEENSJ_INS5_IJSC_SC_SC_EEENS5_IJNSA_ILi0EEES1I_S1I_EEEEENS5_IJNS4_10UnderscoreES1L_S1L_EEEEENS4_18SM100_TMA_2SM_LOADENS4_14ComposedLayoutINS4_7SwizzleILi3ELi4ELi3EEENS4_25smem_sparse_ptr_flag_bitsILi2ELi16EEENSJ_INS5_IJNS5_IJSC_SP_EEENS5_IJSB_NSA_ILi64EEEEEEEEENS5_IJNS5_IJS1I_SG_EEESM_EEEEEEEvNS4_8identityES1O_NS1P_IS1R_NS4_18smem_ptr_flag_bitsILi16EEENSJ_INS5_IJSP_S1V_EEENS5_IJS1V_SC_EEEEEEEvS22_EENS_8epilogue10collective18CollectiveEpilogueINS2A_23Sm100TmaWarpSpecializedILi4ELi2ELi32ELb1ELb0EEEJNS5_IJSG_SF_SG_EEENS5_IJNSJ_ISG_SC_EENSJ_IS12_SC_EEEEEfNS5_IJSC_llEEEfS2J_NS2A_6fusion15FusionCallbacksIS2E_NS2K_17LinearCombinationIffffLNS_15FloatRoundStyleE2EEES2F_S2I_JEEENS4_5SM1004TMEM4LOAD26SM100_TMEM_LOAD_32dp32b32xENS4_13SM90_TMA_LOADENS1P_INS1Q_ILi2ELi5ELi2EEENS23_ILi32EEENSJ_INS5_IJS12_ST_EEENS5_IJSC_S12_EEEEEEENS4_39AutoVectorizingCopyWithAssumedAlignmentILi128EEENS4_14SM90_TMA_STOREES30_S32_S32_EEEvvEEEEvNT_6ParamsE)
        /*0008*/ 	.word	0x0000006b


	//----- nvinfo : EIATTR_FRAME_SIZE
	.align		4
.L_19:
        /*000c*/ 	.byte	0x04, 0x11
        /*000e*/ 	.short	(.L_21 - .L_20)
	.align		4
.L_20:
        /*0010*/ 	.word	index@($__internal_2_$__cuda_sm10x_tcgen05_guardrail_trap_unallocated_columns_being_dealloced)
        /*0014*/ 	.word	0x00000000


	//----- nvinfo : EIATTR_FRAME_SIZE
	.align		4
.L_21:
        /*0018*/ 	.byte	0x04, 0x11
        /*001a*/ 	.short	(.L_23 - .L_22)
	.align		4
.L_22:
        /*001c*/ 	.word	index@($__internal_1_$__cuda_sm10x_tcgen05_guardrail_trap_phase_invalid_during_alloc)
        /*0020*/ 	.word	0x00000000


	//----- nvinfo : EIATTR_FRAME_SIZE
	.align		4
.L_23:
        /*0024*/ 	.byte	0x04, 0x11
        /*0026*/ 	.short	(.L_25 - .L_24)
	.align		4
.L_24:
        /*0028*/ 	.word	index@($__internal_0_$__cuda_sm10x_tcgen05_guardrail_trap_col_being_dealloced_not_returned_by_alloc)
        /*002c*/ 	.word	0x00000000


	//----- nvinfo : EIATTR_FRAME_SIZE
	.align		4
.L_25:
        /*0030*/ 	.byte	0x04, 0x11
        /*0032*/ 	.short	(.L_27 - .L_26)
	.align		4
.L_26:
        /*0034*/ 	.word	index@(_ZN7cutlass13device_kernelINS_4gemm6kernel13GemmUniversalIN4cute5tupleIJiiiiEEENS1_10collective13CollectiveMmaINS1_41MainloopSm100TmaUmmaWarpSpecializedSparseILi3ELi2ELi1ENS5_IJNS4_1CILi2EEENSA_ILi1EEESC_EEEEENS5_IJNSA_ILi256EEESF_NSA_ILi128EEEEEENS_10bfloat16_tENS5_IJNS4_6LayoutINS5_IJiNS5_IJSB_iEEEiEEENS5_IJlNS5_IJSC_SB_EEElEEEEENSJ_INS5_IJNS5_IJNS5_IJNSA_ILi8EEESB_SP_EEEiEEENS5_IJNS5_IJNSA_ILi16EEESB_NSA_ILi4EEEEEEiEEEiEEENS5_IJNS5_IJNS5_IJSG_SS_NSA_ILi2048EEEEEENSA_ILi16384EEEEEENS5_IJNS5_IJSC_NSA_ILi1024EEENSA_ILi32EEEEEElEEElEEEEEEEESI_NS5_IJlSC_lEEENS4_8TiledMMAINS4_8MMA_AtomIJNS4_33SM100_MMA_F16BF16_2x1SM_SS_SPARSEISI_SI_fLi256ELi256ELNS4_4UMMA5MajorE0ELS1D_0ELNS1C_7ScaleInE0ELS1E_0EEEEEENSJ_INS5_IJSC_SC_SC_EEENS5_IJNSA_ILi0EEES1I_S1I_EEEEENS5_IJNS4_10UnderscoreES1L_S1L_EEEEENS4_18SM100_TMA_2SM_LOADENS4_14ComposedLayoutINS4_7SwizzleILi3ELi4ELi3EEENS4_25smem_sparse_ptr_flag_bitsILi2ELi16EEENSJ_INS5_IJNS5_IJSC_SP_EEENS5_IJSB_NSA_ILi64EEEEEEEEENS5_IJNS5_IJS1I_SG_EEESM_EEEEEEEvNS4_8identityES1O_NS1P_IS1R_NS4_18smem_ptr_flag_bitsILi16EEENSJ_INS5_IJSP_S1V_EEENS5_IJS1V_SC_EEEEEEEvS22_EENS_8epilogue10collective18CollectiveEpilogueINS2A_23Sm100TmaWarpSpecializedILi4ELi2ELi32ELb1ELb0EEEJNS5_IJSG_SF_SG_EEENS5_IJNSJ_ISG_SC_EENSJ_IS12_SC_EEEEEfNS5_IJSC_llEEEfS2J_NS2A_6fusion15FusionCallbacksIS2E_NS2K_17LinearCombinationIffffLNS_15FloatRoundStyleE2EEES2F_S2I_JEEENS4_5SM1004TMEM4LOAD26SM100_TMEM_LOAD_32dp32b32xENS4_13SM90_TMA_LOADENS1P_INS1Q_ILi2ELi5ELi2EEENS23_ILi32EEENSJ_INS5_IJS12_ST_EEENS5_IJSC_S12_EEEEEEENS4_39AutoVectorizingCopyWithAssumedAlignmentILi128EEENS4_14SM90_TMA_STOREES30_S32_S32_EEEvvEEEEvNT_6ParamsE)
        /*0038*/ 	.word	0x00000000


	//----- nvinfo : EIATTR_MIN_STACK_SIZE
	.align		4
.L_27:
        /*003c*/ 	.byte	0x04, 0x12
        /*003e*/ 	.short	(.L_29 - .L_28)
	.align		4
.L_28:
        /*0040*/ 	.word	index@(_ZN7cutlass13device_kernelINS_4gemm6kernel13GemmUniversalIN4cute5tupleIJiiiiEEENS1_10collective13CollectiveMmaINS1_41MainloopSm100TmaUmmaWarpSpecializedSparseILi3ELi2ELi1ENS5_IJNS4_1CILi2EEENSA_ILi1EEESC_EEEEENS5_IJNSA_ILi256EEESF_NSA_ILi128EEEEEENS_10bfloat16_tENS5_IJNS4_6LayoutINS5_IJiNS5_IJSB_iEEEiEEENS5_IJlNS5_IJSC_SB_EEElEEEEENSJ_INS5_IJNS5_IJNS5_IJNSA_ILi8EEESB_SP_EEEiEEENS5_IJNS5_IJNSA_ILi16EEESB_NSA_ILi4EEEEEEiEEEiEEENS5_IJNS5_IJNS5_IJSG_SS_NSA_ILi2048EEEEEENSA_ILi16384EEEEEENS5_IJNS5_IJSC_NSA_ILi1024EEENSA_ILi32EEEEEElEEElEEEEEEEESI_NS5_IJlSC_lEEENS4_8TiledMMAINS4_8MMA_AtomIJNS4_33SM100_MMA_F16BF16_2x1SM_SS_SPARSEISI_SI_fLi256ELi256ELNS4_4UMMA5MajorE0ELS1D_0ELNS1C_7ScaleInE0ELS1E_0EEEEEENSJ_INS5_IJSC_SC_SC_EEENS5_IJNSA_ILi0EEES1I_S1I_EEEEENS5_IJNS4_10UnderscoreES1L_S1L_EEEEENS4_18SM100_TMA_2SM_LOADENS4_14ComposedLayoutINS4_7SwizzleILi3ELi4ELi3EEENS4_25smem_sparse_ptr_flag_bitsILi2ELi16EEENSJ_INS5_IJNS5_IJSC_SP_EEENS5_IJSB_NSA_ILi64EEEEEEEEENS5_IJNS5_IJS1I_SG_EEESM_EEEEEEEvNS4_8identityES1O_NS1P_IS1R_NS4_18smem_ptr_flag_bitsILi16EEENSJ_INS5_IJSP_S1V_EEENS5_IJS1V_SC_EEEEEEEvS22_EENS_8epilogue10collective18CollectiveEpilogueINS2A_23Sm100TmaWarpSpecializedILi4ELi2ELi32ELb1ELb0EEEJNS5_IJSG_SF_SG_EEENS5_IJNSJ_ISG_SC_EENSJ_IS12_SC_EEEEEfNS5_IJSC_llEEEfS2J_NS2A_6fusion15FusionCallbacksIS2E_NS2K_17LinearCombinationIffffLNS_15FloatRoundStyleE2EEES2F_S2I_JEEENS4_5SM1004TMEM4LOAD26SM100_TMEM_LOAD_32dp32b32xENS4_13SM90_TMA_LOADENS1P_INS1Q_ILi2ELi5ELi2EEENS23_ILi32EEENSJ_INS5_IJS12_ST_EEENS5_IJSC_S12_EEEEEEENS4_39AutoVectorizingCopyWithAssumedAlignmentILi128EEENS4_14SM90_TMA_STOREES30_S32_S32_EEEvvEEEEvNT_6ParamsE)
        /*0044*/ 	.word	0x00000000
.L_29:


//--------------------- .nv.compat                --------------------------
	.section	.nv.compat,"",@"SHT_CUDA_COMPAT_INFO"
	.align	4
        /*0000*/ 	.byte	0x02, 0x09, 0x01, 0x00, 0x02, 0x02, 0x02, 0x00, 0x02, 0x05, 0x05, 0x00, 0x03, 0x07, 0x01, 0x01
        /*0010*/ 	.byte	0x02, 0x03, 0x01, 0x00, 0x02, 0x06, 0x01, 0x00, 0x04, 0x0b, 0x08, 0x00, 0x09, 0x00, 0x00, 0x00
        /*0020*/ 	.byte	0x00, 0x00, 0x00, 0x00


//--------------------- .nv.info._ZN7cutlass13device_kernelINS_4gemm6kernel13GemmUniversalIN4cute5tupleIJiiiiEEENS1_10collective13CollectiveMmaINS1_41MainloopSm100TmaUmmaWarpSpecializedSparseILi3ELi2ELi1ENS5_IJNS4_1CILi2EEENSA_ILi1EEESC_EEEEENS5_IJNSA_ILi256EEESF_NSA_ILi128EEEEEENS_10bfloat16_tENS5_IJNS4_6LayoutINS5_IJiNS5_IJSB_iEEEiEEENS5_IJlNS5_IJSC_SB_EEElEEEEENSJ_INS5_IJNS5_IJNS5_IJNSA_ILi8EEESB_SP_EEEiEEENS5_IJNS5_IJNSA_ILi16EEESB_NSA_ILi4EEEEEEiEEEiEEENS5_IJNS5_IJNS5_IJSG_SS_NSA_ILi2048EEEEEENSA_ILi16384EEEEEENS5_IJNS5_IJSC_NSA_ILi1024EEENSA_ILi32EEEEEElEEElEEEEEEEESI_NS5_IJlSC_lEEENS4_8TiledMMAINS4_8MMA_AtomIJNS4_33SM100_MMA_F16BF16_2x1SM_SS_SPARSEISI_SI_fLi256ELi256ELNS4_4UMMA5MajorE0ELS1D_0ELNS1C_7ScaleInE0ELS1E_0EEEEEENSJ_INS5_IJSC_SC_SC_EEENS5_IJNSA_ILi0EEES1I_S1I_EEEEENS5_IJNS4_10UnderscoreES1L_S1L_EEEEENS4_18SM100_TMA_2SM_LOADENS4_14ComposedLayoutINS4_7SwizzleILi3ELi4ELi3EEENS4_25smem_sparse_ptr_flag_bitsILi2ELi16EEENSJ_INS5_IJNS5_IJSC_SP_EEENS5_IJSB_NSA_ILi64EEEEEEEEENS5_IJNS5_IJS1I_SG_EEESM_EEEEEEEvNS4_8identityES1O_NS1P_IS1R_NS4_18smem_ptr_flag_bitsILi16EEENSJ_INS5_IJSP_S1V_EEENS5_IJS1V_SC_EEEEEEEvS22_EENS_8epilogue10collective18CollectiveEpilogueINS2A_23Sm100TmaWarpSpecializedILi4ELi2ELi32ELb1ELb0EEEJNS5_IJSG_SF_SG_EEENS5_IJNSJ_ISG_SC_EENSJ_IS12_SC_EEEEEfNS5_IJSC_llEEEfS2J_NS2A_6fusion15FusionCallbacksIS2E_NS2K_17LinearCombinationIffffLNS_15FloatRoundStyleE2EEES2F_S2I_JEEENS4_5SM1004TMEM4LOAD26SM100_TMEM_LOAD_32dp32b32xENS4_13SM90_TMA_LOADENS1P_INS1Q_ILi2ELi5ELi2EEENS23_ILi32EEENSJ_INS5_IJS12_ST_EEENS5_IJSC_S12_EEEEEEENS4_39AutoVectorizingCopyWithAssumedAlignmentILi128EEENS4_14SM90_TMA_STOREES30_S32_S32_EEEvvEEEEvNT_6ParamsE --------------------------
	.section	.nv.info._ZN7cutlass13device_kernelINS_4gemm6kernel13GemmUniversalIN4cute5tupleIJiiiiEEENS1_10collective13CollectiveMmaINS1_41MainloopSm100TmaUmmaWarpSpecializedSparseILi3ELi2ELi1ENS5_IJNS4_1CILi2EEENSA_ILi1EEESC_EEEEENS5_IJNSA_ILi256EEESF_NSA_ILi128EEEEEENS_10bfloat16_tENS5_IJNS4_6LayoutINS5_IJiNS5_IJSB_iEEEiEEENS5_IJlNS5_IJSC_SB_EEElEEEEENSJ_INS5_IJNS5_IJNS5_IJNSA_ILi8EEESB_SP_EEEiEEENS5_IJNS5_IJNSA_ILi16EEESB_NSA_ILi4EEEEEEiEEEiEEENS5_IJNS5_IJNS5_IJSG_SS_NSA_ILi2048EEEEEENSA_ILi16384EEEEEENS5_IJNS5_IJSC_NSA_ILi1024EEENSA_ILi32EEEEEElEEElEEEEEEEESI_NS5_IJlSC_lEEENS4_8TiledMMAINS4_8MMA_AtomIJNS4_33SM100_MMA_F16BF16_2x1SM_SS_SPARSEISI_SI_fLi256ELi256ELNS4_4UMMA5MajorE0ELS1D_0ELNS1C_7ScaleInE0ELS1E_0EEEEEENSJ_INS5_IJSC_SC_SC_EEENS5_IJNSA_ILi0EEES1I_S1I_EEEEENS5_IJNS4_10UnderscoreES1L_S1L_EEEEENS4_18SM100_TMA_2SM_LOADENS4_14ComposedLayoutINS4_7SwizzleILi3ELi4ELi3EEENS4_25smem_sparse_ptr_flag_bitsILi2ELi16EEENSJ_INS5_IJNS5_IJSC_SP_EEENS5_IJSB_NSA_ILi64EEEEEEEEENS5_IJNS5_IJS1I_SG_EEESM_EEEEEEEvNS4_8identityES1O_NS1P_IS1R_NS4_18smem_ptr_flag_bitsILi16EEENSJ_INS5_IJSP_S1V_EEENS5_IJS1V_SC_EEEEEEEvS22_EENS_8epilogue10collective18CollectiveEpilogueINS2A_23Sm100TmaWarpSpecializedILi4ELi2ELi32ELb1ELb0EEEJNS5_IJSG_SF_SG_EEENS5_IJNSJ_ISG_SC_EENSJ_IS12_SC_EEEEEfNS5_IJSC_llEEEfS2J_NS2A_6fusion15FusionCallbacksIS2E_NS2K_17LinearCombinationIffffLNS_15FloatRoundStyleE2EEES2F_S2I_JEEENS4_5SM1004TMEM4LOAD26SM100_TMEM_LOAD_32dp32b32xENS4_13SM90_TMA_LOADENS1P_INS1Q_ILi2ELi5ELi2EEENS23_ILi32EEENSJ_INS5_IJS12_ST_EEENS5_IJSC_S12_EEEEEEENS4_39AutoVectorizingCopyWithAssumedAlignmentILi128EEENS4_14SM90_TMA_STOREES30_S32_S32_EEEvvEEEEvNT_6ParamsE,"",@"SHT_CUDA_INFO"
	.sectionflags	@""
	.align	4


	//----- nvinfo : EIATTR_CUDA_API_VERSION
	.align		4
        /*0000*/ 	.byte	0x04, 0x37
        /*0002*/ 	.short	(.L_31 - .L_30)
.L_30:
        /*0004*/ 	.word	0x00000082


	//----- nvinfo : EIATTR_KPARAM_INFO
	.align		4
.L_31:
        /*0008*/ 	.byte	0x04, 0x17
        /*000a*/ 	.short	(.L_33 - .L_32)
.L_32:
        /*000c*/ 	.word	0x00000000
        /*0010*/ 	.short	0x0000
        /*0012*/ 	.short	0x0000
        /*0014*/ 	.byte	0x00, 0xf0, 0x01, 0x28


	//----- nvinfo : EIATTR_AT_ENTRY_FRAGMENTS
	.align		4
.L_33:
        /*0018*/ 	.byte	0x04, 0x4f
        /*001a*/ 	.short	(.L_35 - .L_34)


	//   ....[0]....
.L_34:
        /*001c*/ 	.word	0x00000007


	//----- nvinfo : EIATTR_RESERVED_SMEM_USED
	.align		4
.L_35:
        /*0020*/ 	.byte	0x01, 0x41
	.zero		2


	//----- nvinfo : EIATTR_SPARSE_MMA_MASK
	.align		4
        /*0024*/ 	.byte	0x03, 0x50
        /*0026*/ 	.short	0x0040


	//----- nvinfo : EIATTR_TCGEN05_2CTA_USED
	.align		4
        /*0028*/ 	.byte	0x01, 0x52
	.zero		2


	//----- nvinfo : EIATTR_MAXREG_COUNT
	.align		4
        /*002c*/ 	.byte	0x03, 0x1b
        /*002e*/ 	.short	0x00ff


	//----- nvinfo : EIATTR_NUM_BARRIERS
	.align		4
        /*0030*/ 	.byte	0x02, 0x4c
        /*0032*/ 	.byte	0x07
	.zero		1


	//----- nvinfo : EIATTR_EXTERNS
	.align		4
        /*0034*/ 	.byte	0x04, 0x0f
        /*0036*/ 	.short	(.L_37 - .L_36)


	//   ....[0]....
	.align		4
.L_36:
        /*0038*/ 	.word	index@(__assertfail)


	//----- nvinfo : EIATTR_MERCURY_ISA_VERSION
	.align		4
.L_37:
        /*003c*/ 	.byte	0x03, 0x5f
        /*003e*/ 	.short	0x0101


	//----- nvinfo : EIATTR_INT_WARP_WIDE_INSTR_OFFSETS
	.align		4
        /*0040*/ 	.byte	0x04, 0x31
        /*0042*/ 	.short	(.L_39 - .L_38)


	//   ....[0]....
.L_38:
        /*0044*/ 	.word	0x00000c90


	//   ....[1]....
        /*0048*/ 	.word	0x00000d30


	//   ....[2]....
        /*004c*/ 	.word	0x00003aa0


	//   ....[3]....
        /*0050*/ 	.word	0x00003ac0


	//   ....[4]....
        /*0054*/ 	.word	0x00003af0


	//   ....[5]....
        /*0058*/ 	.word	0x000046f0


	//   ....[6]....
        /*005c*/ 	.word	0x00004710


	//   ....[7]....
        /*0060*/ 	.word	0x000048b0


	//   ....[8]....
        /*0064*/ 	.word	0x000048f0


	//   ....[9]....
        /*0068*/ 	.word	0x000049a0


	//   ....[10]....
        /*006c*/ 	.word	0x00004a20


	//   ....[11]....
        /*0070*/ 	.word	0x00004a60


	//   ....[12]....
        /*0074*/ 	.word	0x00004c00


	//   ....[13]....
        /*0078*/ 	.word	0x00004c40


	//   ....[14]....
        /*007c*/ 	.word	0x00004cf0


	//   ....[15]....
        /*0080*/ 	.word	0x00004d70


	//   ....[16]....
        /*0084*/ 	.word	0x00004d90


	//   ....[17]....
        /*0088*/ 	.word	0x00004f40


	//   ....[18]....
        /*008c*/ 	.word	0x00004f80


	//   ....[19]....
        /*0090*/ 	.word	0x00005030


	//   ....[20]....
        /*0094*/ 	.word	0x000050b0


	//   ....[21]....
        /*0098*/ 	.word	0x000050d0


	//   ....[22]....
        /*009c*/ 	.word	0x00005270


	//   ....[23]....
        /*00a0*/ 	.word	0x000052c0


	//   ....[24]....
        /*00a4*/ 	.word	0x000052e0


	//   ....[25]....
        /*00a8*/ 	.word	0x00005350


	//   ....[26]....
        /*00ac*/ 	.word	0x00005370


	//   ....[27]....
        /*00b0*/ 	.word	0x00005500


	//   ....[28]....
        /*00b4*/ 	.word	0x00005540


	//   ....[29]....
        /*00b8*/ 	.word	0x00005560


	//   ....[30]....
        /*00bc*/ 	.word	0x000055d0


	//   ....[31]....
        /*00c0*/ 	.word	0x000055f0


	//   ....[32]....
        /*00c4*/ 	.word	0x00005730


	//   ....[33]....
        /*00c8*/ 	.word	0x00005790


	//   ....[34]....
        /*00cc*/ 	.word	0x00005840


	//   ....[35]....
        /*00d0*/ 	.word	0x000058c0


	//   ....[36]....
        /*00d4*/ 	.word	0x000058e0


	//   ....[37]....
        /*00d8*/ 	.word	0x00005a20


	//   ....[38]....
        /*00dc*/ 	.word	0x00005a80


	//   ....[39]....
        /*00e0*/ 	.word	0x00005b30


	//   ....[40]....
        /*00e4*/ 	.word	0x00005bb0


	//   ....[41]....
        /*00e8*/ 	.word	0x00005c00


	//   ....[42]....
        /*00ec*/ 	.word	0x00005d60


	//   ....[43]....
        /*00f0*/ 	.word	0x00005dc0


	//   ....[44]....
        /*00f4*/ 	.word	0x00005e70


	//----- nvinfo : EIATTR_COOP_GROUP_MASK_REGIDS
	.align		4
.L_39:
        /*00f8*/ 	.byte	0x04, 0x29
        /*00fa*/ 	.short	(.L_41 - .L_40)


	//   ....[0]....
.L_40:
        /*00fc*/ 	.word	0xffffffff


	//   ....[1]....
        /*0100*/ 	.word	0xffffffff


	//   ....[2]....
        /*0104*/ 	.word	0xffffffff


	//   ....[3]....
        /*0108*/ 	.word	0xffffffff


	//   ....[4]....
        /*010c*/ 	.word	0xffffffff


	//   ....[5]....
        /*0110*/ 	.word	0xffffffff


	//   ....[6]....
        /*0114*/ 	.word	0xffffffff


	//   ....[7]....
        /*0118*/ 	.word	0xffffffff


	//   ....[8]....
        /*011c*/ 	.word	0xffffffff


	//   ....[9]....
        /*0120*/ 	.word	0xffffffff


	//   ....[10]....
        /*0124*/ 	.word	0xffffffff


	//   ....[11]....
        /*0128*/ 	.word	0xffffffff


	//   ....[12]....
        /*012c*/ 	.word	0xffffffff


	//   ....[13]....
        /*0130*/ 	.word	0xffffffff


	//----- nvinfo : EIATTR_COOP_GROUP_INSTR_OFFSETS
	.align		4
.L_41:
        /*0134*/ 	.byte	0x04, 0x28
        /*0136*/ 	.short	(.L_43 - .L_42)


	//   ....[0]....
.L_42:
        /*0138*/ 	.word	0x000000a0


	//   ....[1]....
        /*013c*/ 	.word	0x00000540


	//   ....[2]....
        /*0140*/ 	.word	0x00000660


	//   ....[3]....
        /*0144*/ 	.word	0x000007f0


	//   ....[4]....
        /*0148*/ 	.word	0x000008e0


	//   ....[5]....
        /*014c*/ 	.word	0x00000a40


	//   ....[6]....
        /*0150*/ 	.word	0x00000b70


	//   ....[7]....
        /*0154*/ 	.word	0x00000db0


	//   ....[8]....
        /*0158*/ 	.word	0x00001cb0


	//   ....[9]....
        /*015c*/ 	.word	0x00002ab0


	//   ....[10]....
        /*0160*/ 	.word	0x00002f90


	//   ....[11]....
        /*0164*/ 	.word	0x00002fc0


	//   ....[12]....
        /*0168*/ 	.word	0x00003980


	//   ....[13]....
        /*016c*/ 	.word	0x00003bb0


	//----- nvinfo : EIATTR_VRC_CTA_INIT_COUNT
	.align		4
.L_43:
        /*0170*/ 	.byte	0x02, 0x4a
        /*0172*/ 	.byte	0x80
	.zero		1


	//----- nvinfo : EIATTR_SYSCALL_OFFSETS
	.align		4
        /*0174*/ 	.byte	0x04, 0x46
        /*0176*/ 	.short	(.L_45 - .L_44)


	//   ....[0]....
.L_44:
        /*0178*/ 	.word	0x00006aa0


	//   ....[1]....
        /*017c*/ 	.word	0x00006b90


	//   ....[2]....
        /*0180*/ 	.word	0x00007670


	//   ....[3]....
        /*0184*/ 	.word	0x000084e0


	//   ....[4]....
        /*0188*/ 	.word	0x000092e0


	//   ....[5]....
        /*018c*/ 	.word	0x0000a120


	//   ....[6]....
        /*0190*/ 	.word	0x0000af60


	//   ....[7]....
        /*0194*/ 	.word	0x0000bdc0


	//   ....[8]....
        /*0198*/ 	.word	0x0000cc00


	//   ....[9]....
        /*019c*/ 	.word	0x0000d9e0


	//----- nvinfo : EIATTR_MBARRIER_INSTR_OFFSETS
	.align		4
.L_45:
        /*01a0*/ 	.byte	0x04, 0x39
        /*01a2*/ 	.short	(.L_47 - .L_46)


	//   ....[0]....
.L_46:
        /*01a4*/ 	.word	0x000005f0
        /*01a8*/ 	.word	0x000000ff
        /*01ac*/ 	.word	0x00000000
        /*01b0*/ 	.short	0x0100
        /*01b2*/ 	.byte	0x04
	.zero		1


	//   ....[1]....
        /*01b4*/ 	.word	0x00000600
        /*01b8*/ 	.word	0x000000ff
        /*01bc*/ 	.word	0x00000018
        /*01c0*/ 	.short	0x0100
        /*01c2*/ 	.byte	0x04
	.zero		1


	//   ....[2]....
        /*01c4*/ 	.word	0x00000610
        /*01c8*/ 	.word	0x000000ff
        /*01cc*/ 	.word	0x00000008
        /*01d0*/ 	.short	0x0100
        /*01d2*/ 	.byte	0x04
	.zero		1


	//   ....[3]....
        /*01d4*/ 	.word	0x00000620
        /*01d8*/ 	.word	0x000000ff
        /*01dc*/ 	.word	0x00000020
        /*01e0*/ 	.short	0x0100
        /*01e2*/ 	.byte	0x04
	.zero		1


	//   ....[4]....
        /*01e4*/ 	.word	0x00000630
        /*01e8*/ 	.word	0x000000ff
        /*01ec*/ 	.word	0x00000010
        /*01f0*/ 	.short	0x0100
        /*01f2*/ 	.byte	0x04
	.zero		1


	//   ....[5]....
        /*01f4*/ 	.word	0x00000640
        /*01f8*/ 	.word	0x000000ff
        /*01fc*/ 	.word	0x00000028
        /*0200*/ 	.short	0x0100
        /*0202*/ 	.byte	0x04
	.zero		1


	//   ....[6]....
        /*0204*/ 	.word	0x00000760
        /*0208*/ 	.word	0x000000ff
        /*020c*/ 	.word	0x00000030
        /*0210*/ 	.short	0x0100
        /*0212*/ 	.byte	0x04
	.zero		1


	//   ....[7]....
        /*0214*/ 	.word	0x00000770
        /*0218*/ 	.word	0x000000ff
        /*021c*/ 	.word	0x00000050
        /*0220*/ 	.short	0x0100
        /*0222*/ 	.byte	0x04
	.zero		1


	//   ....[8]....
        /*0224*/ 	.word	0x00000780
        /*0228*/ 	.word	0x000000ff
        /*022c*/ 	.word	0x00000038
        /*0230*/ 	.short	0x0100
        /*0232*/ 	.byte	0x04
	.zero		1


	//   ....[9]....
        /*0234*/ 	.word	0x00000790
        /*0238*/ 	.word	0x000000ff
        /*023c*/ 	.word	0x00000058
        /*0240*/ 	.short	0x0100
        /*0242*/ 	.byte	0x04
	.zero		1


	//   ....[10]....
        /*0244*/ 	.word	0x000007a0
        /*0248*/ 	.word	0x000000ff
        /*024c*/ 	.word	0x00000040
        /*0250*/ 	.short	0x0100
        /*0252*/ 	.byte	0x04
	.zero		1


	//   ....[11]....
        /*0254*/ 	.word	0x000007b0
        /*0258*/ 	.word	0x000000ff
        /*025c*/ 	.word	0x00000060
        /*0260*/ 	.short	0x0100
        /*0262*/ 	.byte	0x04
	.zero		1


	//   ....[12]....
        /*0264*/ 	.word	0x000007c0
        /*0268*/ 	.word	0x000000ff
        /*026c*/ 	.word	0x00000048
        /*0270*/ 	.short	0x0100
        /*0272*/ 	.byte	0x04
	.zero		1


	//   ....[13]....
        /*0274*/ 	.word	0x000007d0
        /*0278*/ 	.word	0x000000ff
        /*027c*/ 	.word	0x00000068
        /*0280*/ 	.short	0x0100
        /*0282*/ 	.byte	0x04
	.zero		1


	//   ....[14]....
        /*0284*/ 	.word	0x000008b0
        /*0288*/ 	.word	0x000000ff
        /*028c*/ 	.word	0x00000070
        /*0290*/ 	.short	0x0100
        /*0292*/ 	.byte	0x06
	.zero		1


	//   ....[15]....
        /*0294*/ 	.word	0x000008c0
        /*0298*/ 	.word	0x000000ff
        /*029c*/ 	.word	0x00000078
        /*02a0*/ 	.short	0x0100
        /*02a2*/ 	.byte	0x06
	.zero		1


	//   ....[16]....
        /*02a4*/ 	.word	0x000009f0
        /*02a8*/ 	.word	0x000000ff
        /*02ac*/ 	.word	0x00000080
        /*02b0*/ 	.short	0x0100
        /*02b2*/ 	.byte	0x06
	.zero		1


	//   ....[17]....
        /*02b4*/ 	.word	0x00000a00
        /*02b8*/ 	.word	0x000000ff
        /*02bc*/ 	.word	0x00000090
        /*02c0*/ 	.short	0x0100
        /*02c2*/ 	.byte	0x06
	.zero		1


	//   ....[18]....
        /*02c4*/ 	.word	0x00000a10
        /*02c8*/ 	.word	0x000000ff
        /*02cc*/ 	.word	0x00000088
        /*02d0*/ 	.short	0x0100
        /*02d2*/ 	.byte	0x06
	.zero		1


	//   ....[19]....
        /*02d4*/ 	.word	0x00000a20
        /*02d8*/ 	.word	0x000000ff
        /*02dc*/ 	.word	0x00000098
        /*02e0*/ 	.short	0x0100
        /*02e2*/ 	.byte	0x06
	.zero		1


	//   ....[20]....
        /*02e4*/ 	.word	0x00000b40
        /*02e8*/ 	.word	0x000000ff
        /*02ec*/ 	.word	0x000000a0
        /*02f0*/ 	.short	0x0100
        /*02f2*/ 	.byte	0x04
	.zero		1


	//   ....[21]....
        /*02f4*/ 	.word	0x00000b50
        /*02f8*/ 	.word	0x000000ff
        /*02fc*/ 	.word	0x000000a8
        /*0300*/ 	.short	0x0100
        /*0302*/ 	.byte	0x04
	.zero		1


	//   ....[22]....
        /*0304*/ 	.word	0x00000c40
        /*0308*/ 	.word	0x000000ff
        /*030c*/ 	.word	0x000000b0
        /*0310*/ 	.short	0x0100
        /*0312*/ 	.byte	0x04
	.zero		1


	//   ....[23]....
        /*0314*/ 	.word	0x00000c50
        /*0318*/ 	.word	0x000000ff
        /*031c*/ 	.word	0x000000c0
        /*0320*/ 	.short	0x0100
        /*0322*/ 	.byte	0x04
	.zero		1


	//   ....[24]....
        /*0324*/ 	.word	0x00000c60
        /*0328*/ 	.word	0x000000ff
        /*032c*/ 	.word	0x000000b8
        /*0330*/ 	.short	0x0100
        /*0332*/ 	.byte	0x04
	.zero		1


	//   ....[25]....
        /*0334*/ 	.word	0x00000c70
        /*0338*/ 	.word	0x000000ff
        /*033c*/ 	.word	0x000000c8
        /*0340*/ 	.short	0x0100
        /*0342*/ 	.byte	0x04
	.zero		1


	//   ....[26]....
        /*0344*/ 	.word	0x00000d70
        /*0348*/ 	.word	0x000000ff
        /*034c*/ 	.word	0x000000d0
        /*0350*/ 	.short	0x0100
        /*0352*/ 	.byte	0x06
	.zero		1


	//   ....[27]....
        /*0354*/ 	.word	0x00001810
        /*0358*/ 	.word	0x00000003
        /*035c*/ 	.word	0x000000c0
        /*0360*/ 	.short	0x010a
        /*0362*/ 	.byte	0xff
	.zero		1


	//   ....[28]....
        /*0364*/ 	.word	0x00001840
        /*0368*/ 	.word	0x00000003
        /*036c*/ 	.word	0x000000b0
        /*0370*/ 	.short	0x0101
        /*0372*/ 	.byte	0xff
	.zero		1


	//   ....[29]....
        /*0374*/ 	.word	0x000018c0
        /*0378*/ 	.word	0x000000ff
        /*037c*/ 	.word	0x00000018
        /*0380*/ 	.short	0x010a
        /*0382*/ 	.byte	0x04
	.zero		1


	//   ....[30]....
        /*0384*/ 	.word	0x00001a10
        /*0388*/ 	.word	0x000000ff
        /*038c*/ 	.word	0x00000018
        /*0390*/ 	.short	0x010a
        /*0392*/ 	.byte	0x09
	.zero		1


	//   ....[31]....
        /*0394*/ 	.word	0x00001b20
        /*0398*/ 	.word	0x000000ff
        /*039c*/ 	.word	0x00000018
        /*03a0*/ 	.short	0x010a
        /*03a2*/ 	.byte	0x05
	.zero		1


	//   ....[32]....
        /*03a4*/ 	.word	0x00001c90
        /*03a8*/ 	.word	0x000000ff
        /*03ac*/ 	.word	0x00000078
        /*03b0*/ 	.short	0x0101
        /*03b2*/ 	.byte	0x06
	.zero		1


	//   ....[33]....
        /*03b4*/ 	.word	0x00001cc0
        /*03b8*/ 	.word	0x00000003
        /*03bc*/ 	.word	0x00000080
        /*03c0*/ 	.short	0x010a
        /*03c2*/ 	.byte	0xff
	.zero		1


	//   ....[34]....
        /*03c4*/ 	.word	0x00001e10
        /*03c8*/ 	.word	0x00000000
        /*03cc*/ 	.word	0x00000000
        /*03d0*/ 	.short	0x0101
        /*03d2*/ 	.byte	0xff
	.zero		1


	//   ....[35]....
        /*03d4*/ 	.word	0x000023c0
        /*03d8*/ 	.word	0x000000ff
        /*03dc*/ 	.word	0x00000000
        /*03e0*/ 	.short	0x010a
        /*03e2*/ 	.byte	0x04
	.zero		1


	//   ....[36]....
        /*03e4*/ 	.word	0x00002450
        /*03e8*/ 	.word	0x000000ff
        /*03ec*/ 	.word	0x00000000
        /*03f0*/ 	.short	0x010a
        /*03f2*/ 	.byte	0x05
	.zero		1


	//   ....[37]....
        /*03f4*/ 	.word	0x000024f0
        /*03f8*/ 	.word	0x00000000
        /*03fc*/ 	.word	0x00000000
        /*0400*/ 	.short	0x010a
        /*0402*/ 	.byte	0xff
	.zero		1


	//   ....[38]....
        /*0404*/ 	.word	0x00002610
        /*0408*/ 	.word	0x00000000
        /*040c*/ 	.word	0x000000b0
        /*0410*/ 	.short	0x010a
        /*0412*/ 	.byte	0xff
	.zero		1


	//   ....[39]....
        /*0414*/ 	.word	0x00002680
        /*0418*/ 	.word	0x00000004
        /*041c*/ 	.word	0x00000000
        /*0420*/ 	.short	0x0101
        /*0422*/ 	.byte	0xff
	.zero		1


	//   ....[40]....
        /*0424*/ 	.word	0x000026a0
        /*0428*/ 	.word	0x000000ff
        /*042c*/ 	.word	0x00000090
        /*0430*/ 	.short	0x010a
        /*0432*/ 	.byte	0x04
	.zero		1


	//   ....[41]....
        /*0434*/ 	.word	0x000027c0
        /*0438*/ 	.word	0x00000000
        /*043c*/ 	.word	0x00000080
        /*0440*/ 	.short	0x010a
        /*0442*/ 	.byte	0xff
	.zero		1


	//   ....[42]....
        /*0444*/ 	.word	0x000028c0
        /*0448*/ 	.word	0x00000000
        /*044c*/ 	.word	0x00000000
        /*0450*/ 	.short	0x0101
        /*0452*/ 	.byte	0xff
	.zero		1


	//   ....[43]....
        /*0454*/ 	.word	0x00002950
        /*0458*/ 	.word	0x000000ff
        /*045c*/ 	.word	0x00000090
        /*0460*/ 	.short	0x0106
        /*0462*/ 	.byte	0x04
	.zero		1


	//   ....[44]....
        /*0464*/ 	.word	0x00002970
        /*0468*/ 	.word	0x000000ff
        /*046c*/ 	.word	0x00000090
        /*0470*/ 	.short	0x010a
        /*0472*/ 	.byte	0x04
	.zero		1


	//   ....[45]....
        /*0474*/ 	.word	0x00002a00
        /*0478*/ 	.word	0x000000ff
        /*047c*/ 	.word	0x00000090
        /*0480*/ 	.short	0x0106
        /*0482*/ 	.byte	0x07
	.zero		1


	//   ....[46]....
        /*0484*/ 	.word	0x00002a40
        /*0488*/ 	.word	0x00000000
        /*048c*/ 	.word	0x00000090
        /*0490*/ 	.short	0x010a
        /*0492*/ 	.byte	0xff
	.zero		1


	//   ....[47]....
        /*0494*/ 	.word	0x00002c90
        /*0498*/ 	.word	0x000000ff
        /*049c*/ 	.word	0x00000008
        /*04a0*/ 	.short	0x010a
        /*04a2*/ 	.byte	0x05
	.zero		1


	//   ....[48]....
        /*04a4*/ 	.word	0x00002cb0
        /*04a8*/ 	.word	0x000000ff
        /*04ac*/ 	.word	0x00000008
        /*04b0*/ 	.short	0x010a
        /*04b2*/ 	.byte	0x05
	.zero		1


	//   ....[49]....
        /*04b4*/ 	.word	0x00002e40
        /*04b8*/ 	.word	0x000000ff
        /*04bc*/ 	.word	0x00000008
        /*04c0*/ 	.short	0x010a
        /*04c2*/ 	.byte	0x05
	.zero		1


	//   ....[50]....
        /*04c4*/ 	.word	0x00002e60
        /*04c8*/ 	.word	0x000000ff
        /*04cc*/ 	.word	0x00000008
        /*04d0*/ 	.short	0x010a
        /*04d2*/ 	.byte	0x05
	.zero		1


	//   ....[51]....
        /*04d4*/ 	.word	0x00002f20
        /*04d8*/ 	.word	0x000000ff
        /*04dc*/ 	.word	0x00000000
        /*04e0*/ 	.short	0x0101
        /*04e2*/ 	.byte	0x04
	.zero		1


	//   ....[52]....
        /*04e4*/ 	.word	0x00003330
        /*04e8*/ 	.word	0x00000000
        /*04ec*/ 	.word	0x00000080
        /*04f0*/ 	.short	0x010a
        /*04f2*/ 	.byte	0xff
	.zero		1


	//   ....[53]....
        /*04f4*/ 	.word	0x000033f0
        /*04f8*/ 	.word	0x00000000
        /*04fc*/ 	.word	0x00000000
        /*0500*/ 	.short	0x0101
        /*0502*/ 	.byte	0xff
	.zero		1


	//   ....[54]....
        /*0504*/ 	.word	0x000034e0
        /*0508*/ 	.word	0x000000ff
        /*050c*/ 	.word	0x00000000
        /*0510*/ 	.short	0x010a
        /*0512*/ 	.byte	0x04
	.zero		1


	//   ....[55]....
        /*0514*/ 	.word	0x00003550
        /*0518*/ 	.word	0x000000ff
        /*051c*/ 	.word	0x00000000
        /*0520*/ 	.short	0x010a
        /*0522*/ 	.byte	0x08
	.zero		1


	//   ....[56]....
        /*0524*/ 	.word	0x00003640
        /*0528*/ 	.word	0x000000ff
        /*052c*/ 	.word	0x00000000
        /*0530*/ 	.short	0x010a
        /*0532*/ 	.byte	0x04
	.zero		1


	//   ....[57]....
        /*0534*/ 	.word	0x00003680
        /*0538*/ 	.word	0x000000ff
        /*053c*/ 	.word	0x000000a8
        /*0540*/ 	.short	0x010a
        /*0542*/ 	.byte	0x0d
	.zero		1


	//   ....[58]....
        /*0544*/ 	.word	0x00003960
        /*0548*/ 	.word	0x000000ff
        /*054c*/ 	.word	0x000000d0
        /*0550*/ 	.short	0x010a
        /*0552*/ 	.byte	0x0d
	.zero		1


	//   ....[59]....
        /*0554*/ 	.word	0x00003e80
        /*0558*/ 	.word	0x00000008
        /*055c*/ 	.word	0x00000080
        /*0560*/ 	.short	0x010a
        /*0562*/ 	.byte	0xff
	.zero		1


	//   ....[60]....
        /*0564*/ 	.word	0x00003ff0
        /*0568*/ 	.word	0x00000000
        /*056c*/ 	.word	0x00000000
        /*0570*/ 	.short	0x0101
        /*0572*/ 	.byte	0xff
	.zero		1


	//   ....[61]....
        /*0574*/ 	.word	0x000044d0
        /*0578*/ 	.word	0x000000ff
        /*057c*/ 	.word	0x00000078
        /*0580*/ 	.short	0x010a
        /*0582*/ 	.byte	0x15
	.zero		1


	//   ....[62]....
        /*0584*/ 	.word	0x00004660
        /*0588*/ 	.word	0x000000ff
        /*058c*/ 	.word	0x00000050
        /*0590*/ 	.short	0x010a
        /*0592*/ 	.byte	0x15
	.zero		1


	//   ....[63]....
        /*0594*/ 	.word	0x000049c0
        /*0598*/ 	.word	0x000000ff
        /*059c*/ 	.word	0x00000030
        /*05a0*/ 	.short	0x010b
        /*05a2*/ 	.byte	0x15
	.zero		1


	//   ....[64]....
        /*05a4*/ 	.word	0x000049d0
        /*05a8*/ 	.word	0x000000ff
        /*05ac*/ 	.word	0x00000000
        /*05b0*/ 	.short	0x0101
        /*05b2*/ 	.byte	0x1e
	.zero		1


	//   ....[65]....
        /*05b4*/ 	.word	0x000049f0
        /*05b8*/ 	.word	0x000000ff
        /*05bc*/ 	.word	0x00000058
        /*05c0*/ 	.short	0x010a
        /*05c2*/ 	.byte	0x15
	.zero		1


	//   ....[66]....
        /*05c4*/ 	.word	0x00004d10
        /*05c8*/ 	.word	0x000000ff
        /*05cc*/ 	.word	0x00000038
        /*05d0*/ 	.short	0x010b
        /*05d2*/ 	.byte	0x15
	.zero		1


	//   ....[67]....
        /*05d4*/ 	.word	0x00004d20
        /*05d8*/ 	.word	0x000000ff
        /*05dc*/ 	.word	0x00000000
        /*05e0*/ 	.short	0x0101
        /*05e2*/ 	.byte	0x1f
	.zero		1


	//   ....[68]....
        /*05e4*/ 	.word	0x00004d40
        /*05e8*/ 	.word	0x000000ff
        /*05ec*/ 	.word	0x00000060
        /*05f0*/ 	.short	0x010a
        /*05f2*/ 	.byte	0x15
	.zero		1


	//   ....[69]....
        /*05f4*/ 	.word	0x00005050
        /*05f8*/ 	.word	0x000000ff
        /*05fc*/ 	.word	0x00000040
        /*0600*/ 	.short	0x010b
        /*0602*/ 	.byte	0x15
	.zero		1


	//   ....[70]....
        /*0604*/ 	.word	0x00005060
        /*0608*/ 	.word	0x000000ff
        /*060c*/ 	.word	0x00000000
        /*0610*/ 	.short	0x0101
        /*0612*/ 	.byte	0x25
	.zero		1


	//   ....[71]....
        /*0614*/ 	.word	0x00005080
        /*0618*/ 	.word	0x000000ff
        /*061c*/ 	.word	0x00000068
        /*0620*/ 	.short	0x010a
        /*0622*/ 	.byte	0x15
	.zero		1


	//   ....[72]....
        /*0624*/ 	.word	0x00005300
        /*0628*/ 	.word	0x000000ff
        /*062c*/ 	.word	0x00000048
        /*0630*/ 	.short	0x010b
        /*0632*/ 	.byte	0x15
	.zero		1


	//   ....[73]....
        /*0634*/ 	.word	0x00005310
        /*0638*/ 	.word	0x000000ff
        /*063c*/ 	.word	0x00000000
        /*0640*/ 	.short	0x0101
        /*0642*/ 	.byte	0x20
	.zero		1


	//   ....[74]....
        /*0644*/ 	.word	0x00005320
        /*0648*/ 	.word	0x000000ff
        /*064c*/ 	.word	0x00000050
        /*0650*/ 	.short	0x010a
        /*0652*/ 	.byte	0x15
	.zero		1


	//   ....[75]....
        /*0654*/ 	.word	0x00005580
        /*0658*/ 	.word	0x000000ff
        /*065c*/ 	.word	0x00000030
        /*0660*/ 	.short	0x010b
        /*0662*/ 	.byte	0x15
	.zero		1


	//   ....[76]....
        /*0664*/ 	.word	0x00005590
        /*0668*/ 	.word	0x000000ff
        /*066c*/ 	.word	0x00000000
        /*0670*/ 	.short	0x0101
        /*0672*/ 	.byte	0x1e
	.zero		1


	//   ....[77]....
        /*0674*/ 	.word	0x000055a0
        /*0678*/ 	.word	0x000000ff
        /*067c*/ 	.word	0x00000058
        /*0680*/ 	.short	0x010a
        /*0682*/ 	.byte	0x15
	.zero		1


	//   ....[78]....
        /*0684*/ 	.word	0x00005870
        /*0688*/ 	.word	0x000000ff
        /*068c*/ 	.word	0x00000038
        /*0690*/ 	.short	0x010b
        /*0692*/ 	.byte	0x15
	.zero		1


	//   ....[79]....
        /*0694*/ 	.word	0x00005880
        /*0698*/ 	.word	0x000000ff
        /*069c*/ 	.word	0x00000000
        /*06a0*/ 	.short	0x0101
        /*06a2*/ 	.byte	0x1f
	.zero		1


	//   ....[80]....
        /*06a4*/ 	.word	0x00005890
        /*06a8*/ 	.word	0x000000ff
        /*06ac*/ 	.word	0x00000060
        /*06b0*/ 	.short	0x010a
        /*06b2*/ 	.byte	0x15
	.zero		1


	//   ....[81]....
        /*06b4*/ 	.word	0x00005b60
        /*06b8*/ 	.word	0x000000ff
        /*06bc*/ 	.word	0x00000040
        /*06c0*/ 	.short	0x010b
        /*06c2*/ 	.byte	0x15
	.zero		1


	//   ....[82]....
        /*06c4*/ 	.word	0x00005b70
        /*06c8*/ 	.word	0x000000ff
        /*06cc*/ 	.word	0x00000000
        /*06d0*/ 	.short	0x0101
        /*06d2*/ 	.byte	0x25
	.zero		1


	//   ....[83]....
        /*06d4*/ 	.word	0x00005b80
        /*06d8*/ 	.word	0x000000ff
        /*06dc*/ 	.word	0x00000068
        /*06e0*/ 	.short	0x010a
        /*06e2*/ 	.byte	0x15
	.zero		1


	//   ....[84]....
        /*06e4*/ 	.word	0x00005ed0
        /*06e8*/ 	.word	0x000000ff
        /*06ec*/ 	.word	0x00000048
        /*06f0*/ 	.short	0x010b
        /*06f2*/ 	.byte	0x15
	.zero		1


	//   ....[85]....
        /*06f4*/ 	.word	0x00005ee0
        /*06f8*/ 	.word	0x000000ff
        /*06fc*/ 	.word	0x00000000
        /*0700*/ 	.short	0x0101
        /*0702*/ 	.byte	0x20
	.zero		1


	//   ....[86]....
        /*0704*/ 	.word	0x00005f00
        /*0708*/ 	.word	0x000000ff
        /*070c*/ 	.word	0x00000050
        /*0710*/ 	.short	0x010a
        /*0712*/ 	.byte	0x15
	.zero		1


	//   ....[87]....
        /*0714*/ 	.word	0x00005f20
        /*0718*/ 	.word	0x000000ff
        /*071c*/ 	.word	0x00000058
        /*0720*/ 	.short	0x010a
        /*0722*/ 	.byte	0x15
	.zero		1


	//   ....[88]....
        /*0724*/ 	.word	0x00005f40
        /*0728*/ 	.word	0x000000ff
        /*072c*/ 	.word	0x00000060
        /*0730*/ 	.short	0x010a
        /*0732*/ 	.byte	0x15
	.zero		1


	//   ....[89]....
        /*0734*/ 	.word	0x00005f90
        /*0738*/ 	.word	0x00000002
        /*073c*/ 	.word	0x00000068
        /*0740*/ 	.short	0x010a
        /*0742*/ 	.byte	0xff
	.zero		1


	//   ....[90]....
        /*0744*/ 	.word	0x000062f0
        /*0748*/ 	.word	0x00000000
        /*074c*/ 	.word	0x00000080
        /*0750*/ 	.short	0x010a
        /*0752*/ 	.byte	0xff
	.zero		1


	//   ....[91]....
        /*0754*/ 	.word	0x000063c0
        /*0758*/ 	.word	0x00000000
        /*075c*/ 	.word	0x00000000
        /*0760*/ 	.short	0x0101
        /*0762*/ 	.byte	0xff
	.zero		1


	//   ....[92]....
        /*0764*/ 	.word	0x00007090
        /*0768*/ 	.word	0x000000ff
        /*076c*/ 	.word	0x00000030
        /*0770*/ 	.short	0x010a
        /*0772*/ 	.byte	0x2e
	.zero		1


	//   ....[93]....
        /*0774*/ 	.word	0x00007120
        /*0778*/ 	.word	0x000000ff
        /*077c*/ 	.word	0x000000a0
        /*0780*/ 	.short	0x010a
        /*0782*/ 	.byte	0x2e
	.zero		1


	//   ....[94]....
        /*0784*/ 	.word	0x00007290
        /*0788*/ 	.word	0x000000ff
        /*078c*/ 	.word	0x00000030
        /*0790*/ 	.short	0x010a
        /*0792*/ 	.byte	0x2e
	.zero		1


	//   ....[95]....
        /*0794*/ 	.word	0x00007550
        /*0798*/ 	.word	0x000000ff
        /*079c*/ 	.word	0x000000a0
        /*07a0*/ 	.short	0x010a
        /*07a2*/ 	.byte	0x2e
	.zero		1


	//   ....[96]....
        /*07a4*/ 	.word	0x000076f0
        /*07a8*/ 	.word	0x000000ff
        /*07ac*/ 	.word	0x00000000
        /*07b0*/ 	.short	0x0101
        /*07b2*/ 	.byte	0x05
	.zero		1


	//   ....[97]....
        /*07b4*/ 	.word	0x00008010
        /*07b8*/ 	.word	0x00000000
        /*07bc*/ 	.word	0x00000000
        /*07c0*/ 	.short	0x0101
        /*07c2*/ 	.byte	0xff
	.zero		1


	//   ....[98]....
        /*07c4*/ 	.word	0x00008020
        /*07c8*/ 	.word	0x00000003
        /*07cc*/ 	.word	0x00000030
        /*07d0*/ 	.short	0x010a
        /*07d2*/ 	.byte	0xff
	.zero		1


	//   ....[99]....
        /*07d4*/ 	.word	0x00008110
        /*07d8*/ 	.word	0x00000003
        /*07dc*/ 	.word	0x00000030
        /*07e0*/ 	.short	0x010a
        /*07e2*/ 	.byte	0xff
	.zero		1


	//   ....[100]....
        /*07e4*/ 	.word	0x00008e20
        /*07e8*/ 	.word	0x00000000
        /*07ec*/ 	.word	0x00000000
        /*07f0*/ 	.short	0x0101
        /*07f2*/ 	.byte	0xff
	.zero		1


	//   ....[101]....
        /*07f4*/ 	.word	0x00008e60
        /*07f8*/ 	.word	0x00000003
        /*07fc*/ 	.word	0x00000030
        /*0800*/ 	.short	0x010a
        /*0802*/ 	.byte	0xff
	.zero		1


	//   ....[102]....
        /*0804*/ 	.word	0x00008f10
        /*0808*/ 	.word	0x00000003
        /*080c*/ 	.word	0x00000030
        /*0810*/ 	.short	0x010a
        /*0812*/ 	.byte	0xff
	.zero		1


	//   ....[103]....
        /*0814*/ 	.word	0x00009c30
        /*0818*/ 	.word	0x00000000
        /*081c*/ 	.word	0x00000000
        /*0820*/ 	.short	0x0101
        /*0822*/ 	.byte	0xff
	.zero		1


	//   ....[104]....
        /*0824*/ 	.word	0x00009c70
        /*0828*/ 	.word	0x00000003
        /*082c*/ 	.word	0x00000030
        /*0830*/ 	.short	0x010a
        /*0832*/ 	.byte	0xff
	.zero		1


	//   ....[105]....
        /*0834*/ 	.word	0x00009d20
        /*0838*/ 	.word	0x00000003
        /*083c*/ 	.word	0x00000030
        /*0840*/ 	.short	0x010a
        /*0842*/ 	.byte	0xff
	.zero		1


	//   ....[106]....
        /*0844*/ 	.word	0x0000aa60
        /*0848*/ 	.word	0x00000000
        /*084c*/ 	.word	0x00000000
        /*0850*/ 	.short	0x0101
        /*0852*/ 	.byte	0xff
	.zero		1


	//   ....[107]....
        /*0854*/ 	.word	0x0000aaa0
        /*0858*/ 	.word	0x00000003
        /*085c*/ 	.word	0x00000030
        /*0860*/ 	.short	0x010a
        /*0862*/ 	.byte	0xff
	.zero		1


	//   ....[108]....
        /*0864*/ 	.word	0x0000ab50
        /*0868*/ 	.word	0x00000003
        /*086c*/ 	.word	0x00000030
        /*0870*/ 	.short	0x010a
        /*0872*/ 	.byte	0xff
	.zero		1


	//   ....[109]....
        /*0874*/ 	.word	0x0000b8c0
        /*0878*/ 	.word	0x00000000
        /*087c*/ 	.word	0x00000000
        /*0880*/ 	.short	0x0101
        /*0882*/ 	.byte	0xff
	.zero		1


	//   ....[110]....
        /*0884*/ 	.word	0x0000b900
        /*0888*/ 	.word	0x00000003
        /*088c*/ 	.word	0x00000030
        /*0890*/ 	.short	0x010a
        /*0892*/ 	.byte	0xff
	.zero		1


	//   ....[111]....
        /*0894*/ 	.word	0x0000b9b0
        /*0898*/ 	.word	0x00000003
        /*089c*/ 	.word	0x00000030
        /*08a0*/ 	.short	0x010a
        /*08a2*/ 	.byte	0xff
	.zero		1


	//   ....[112]....
        /*08a4*/ 	.word	0x0000c700
        /*08a8*/ 	.word	0x00000000
        /*08ac*/ 	.word	0x00000000
        /*08b0*/ 	.short	0x0101
        /*08b2*/ 	.byte	0xff
	.zero		1


	//   ....[113]....
        /*08b4*/ 	.word	0x0000c740
        /*08b8*/ 	.word	0x00000003
        /*08bc*/ 	.word	0x00000030
        /*08c0*/ 	.short	0x010a
        /*08c2*/ 	.byte	0xff
	.zero		1


	//   ....[114]....
        /*08c4*/ 	.word	0x0000c7f0
        /*08c8*/ 	.word	0x00000003
        /*08cc*/ 	.word	0x00000030
        /*08d0*/ 	.short	0x010a
        /*08d2*/ 	.byte	0xff
	.zero		1


	//   ....[115]....
        /*08d4*/ 	.word	0x0000d550
        /*08d8*/ 	.word	0x00000000
        /*08dc*/ 	.word	0x00000000
        /*08e0*/ 	.short	0x0101
        /*08e2*/ 	.byte	0xff
	.zero		1


	//   ....[116]....
        /*08e4*/ 	.word	0x0000d570
        /*08e8*/ 	.word	0x00000003
        /*08ec*/ 	.word	0x00000030
        /*08f0*/ 	.short	0x010a
        /*08f2*/ 	.byte	0xff
	.zero		1


	//   ....[117]....
        /*08f4*/ 	.word	0x0000d620
        /*08f8*/ 	.word	0x00000003
        /*08fc*/ 	.word	0x00000030
        /*0900*/ 	.short	0x010a
        /*0902*/ 	.byte	0xff
	.zero		1


	//   ....[118]....
        /*0904*/ 	.word	0x0000e310
        /*0908*/ 	.word	0x00000000
        /*090c*/ 	.word	0x00000000
        /*0910*/ 	.short	0x0101
        /*0912*/ 	.byte	0xff
	.zero		1


	//   ....[119]....
        /*0914*/ 	.word	0x0000e450
        /*0918*/ 	.word	0x000000ff
        /*091c*/ 	.word	0x00000000
        /*0920*/ 	.short	0x0101
        /*0922*/ 	.byte	0x04
	.zero		1


	//   ....[120]....
        /*0924*/ 	.word	0x0000e460
        /*0928*/ 	.word	0x000000ff
        /*092c*/ 	.word	0x000000d0
        /*0930*/ 	.short	0x0101
        /*0932*/ 	.byte	0x2e
	.zero		1


	//   ....[121]....
        /*0934*/ 	.word	0x0000e5e0
        /*0938*/ 	.word	0x000000ff
        /*093c*/ 	.word	0x00000000
        /*0940*/ 	.short	0x0101
        /*0942*/ 	.byte	0x04
	.zero		1


	//   ....[122]....
        /*0944*/ 	.word	0x0000e600
        /*0948*/ 	.word	0x00000003
        /*094c*/ 	.word	0x000000c0
        /*0950*/ 	.short	0x010a
        /*0952*/ 	.byte	0xff
	.zero		1


	//   ....[123]....
        /*0954*/ 	.word	0x0000e660
        /*0958*/ 	.word	0x00000000
        /*095c*/ 	.word	0x00000018
        /*0960*/ 	.short	0x010a
        /*0962*/ 	.byte	0xff
	.zero		1


	//   ....[124]....
        /*0964*/ 	.word	0x0000e6b0
        /*0968*/ 	.word	0x00000003
        /*096c*/ 	.word	0x00000080
        /*0970*/ 	.short	0x010a
        /*0972*/ 	.byte	0xff
	.zero		1


	//   ....[125]....
        /*0974*/ 	.word	0x0000e710
        /*0978*/ 	.word	0x00000000
        /*097c*/ 	.word	0x00000000
        /*0980*/ 	.short	0x010a
        /*0982*/ 	.byte	0xff
	.zero		1


	//   ....[126]....
        /*0984*/ 	.word	0x0000e770
        /*0988*/ 	.word	0x00000000
        /*098c*/ 	.word	0x00000000
        /*0990*/ 	.short	0x010a
        /*0992*/ 	.byte	0xff
	.zero		1


	//   ....[127]....
        /*0994*/ 	.word	0x0000e7c0
        /*0998*/ 	.word	0x00000000
        /*099c*/ 	.word	0x000000b0
        /*09a0*/ 	.short	0x010a
        /*09a2*/ 	.byte	0xff
	.zero		1


	//   ....[128]....
        /*09a4*/ 	.word	0x0000e820
        /*09a8*/ 	.word	0x00000000
        /*09ac*/ 	.word	0x00000090
        /*09b0*/ 	.short	0x010a
        /*09b2*/ 	.byte	0xff
	.zero		1


	//   ....[129]....
        /*09b4*/ 	.word	0x0000e870
        /*09b8*/ 	.word	0x00000000
        /*09bc*/ 	.word	0x00000080
        /*09c0*/ 	.short	0x010a
        /*09c2*/ 	.byte	0xff
	.zero		1


	//   ....[130]....
        /*09c4*/ 	.word	0x0000e8d0
        /*09c8*/ 	.word	0x00000000
        /*09cc*/ 	.word	0x00000090
        /*09d0*/ 	.short	0x010a
        /*09d2*/ 	.byte	0xff
	.zero		1


	//   ....[131]....
        /*09d4*/ 	.word	0x0000e930
        /*09d8*/ 	.word	0x00000005
        /*09dc*/ 	.word	0x00000008
        /*09e0*/ 	.short	0x010a
        /*09e2*/ 	.byte	0xff
	.zero		1


	//   ....[132]....
        /*09e4*/ 	.word	0x0000ea20
        /*09e8*/ 	.word	0x00000003
        /*09ec*/ 	.word	0x00000008
        /*09f0*/ 	.short	0x010a
        /*09f2*/ 	.byte	0xff
	.zero		1


	//   ....[133]....
        /*09f4*/ 	.word	0x0000ea70
        /*09f8*/ 	.word	0x00000000
        /*09fc*/ 	.word	0x00000080
        /*0a00*/ 	.short	0x010a
        /*0a02*/ 	.byte	0xff
	.zero		1


	//   ....[134]....
        /*0a04*/ 	.word	0x0000ead0
        /*0a08*/ 	.word	0x00000000
        /*0a0c*/ 	.word	0x00000000
        /*0a10*/ 	.short	0x010a
        /*0a12*/ 	.byte	0xff
	.zero		1


	//   ....[135]....
        /*0a14*/ 	.word	0x0000eb30
        /*0a18*/ 	.word	0x00000000
        /*0a1c*/ 	.word	0x000000a8
        /*0a20*/ 	.short	0x010a
        /*0a22*/ 	.byte	0xff
	.zero		1


	//   ....[136]....
        /*0a24*/ 	.word	0x0000eb90
        /*0a28*/ 	.word	0x00000000
        /*0a2c*/ 	.word	0x000000d0
        /*0a30*/ 	.short	0x010a
        /*0a32*/ 	.byte	0xff
	.zero		1


	//   ....[137]....
        /*0a34*/ 	.word	0x0000ebe0
        /*0a38*/ 	.word	0x00000008
        /*0a3c*/ 	.word	0x00000080
        /*0a40*/ 	.short	0x010a
        /*0a42*/ 	.byte	0xff
	.zero		1


	//   ....[138]....
        /*0a44*/ 	.word	0x0000ec40
        /*0a48*/ 	.word	0x00000000
        /*0a4c*/ 	.word	0x00000078
        /*0a50*/ 	.short	0x010a
        /*0a52*/ 	.byte	0xff
	.zero		1


	//   ....[139]....
        /*0a54*/ 	.word	0x0000eca0
        /*0a58*/ 	.word	0x00000005
        /*0a5c*/ 	.word	0x00000050
        /*0a60*/ 	.short	0x010a
        /*0a62*/ 	.byte	0xff
	.zero		1


	//   ....[140]....
        /*0a64*/ 	.word	0x0000ed00
        /*0a68*/ 	.word	0x00000005
        /*0a6c*/ 	.word	0x00000058
        /*0a70*/ 	.short	0x010a
        /*0a72*/ 	.byte	0xff
	.zero		1


	//   ....[141]....
        /*0a74*/ 	.word	0x0000ed60
        /*0a78*/ 	.word	0x00000005
        /*0a7c*/ 	.word	0x00000060
        /*0a80*/ 	.short	0x010a
        /*0a82*/ 	.byte	0xff
	.zero		1


	//   ....[142]....
        /*0a84*/ 	.word	0x0000edc0
        /*0a88*/ 	.word	0x00000005
        /*0a8c*/ 	.word	0x00000068
        /*0a90*/ 	.short	0x010a
        /*0a92*/ 	.byte	0xff
	.zero		1


	//   ....[143]....
        /*0a94*/ 	.word	0x0000ee20
        /*0a98*/ 	.word	0x00000000
        /*0a9c*/ 	.word	0x00000050
        /*0aa0*/ 	.short	0x010a
        /*0aa2*/ 	.byte	0xff
	.zero		1


	//   ....[144]....
        /*0aa4*/ 	.word	0x0000ee80
        /*0aa8*/ 	.word	0x00000000
        /*0aac*/ 	.word	0x00000058
        /*0ab0*/ 	.short	0x010a
        /*0ab2*/ 	.byte	0xff
	.zero		1


	//   ....[145]....
        /*0ab4*/ 	.word	0x0000eee0
        /*0ab8*/ 	.word	0x00000000
        /*0abc*/ 	.word	0x00000060
        /*0ac0*/ 	.short	0x010a
        /*0ac2*/ 	.byte	0xff
	.zero		1


	//   ....[146]....
        /*0ac4*/ 	.word	0x0000ef40
        /*0ac8*/ 	.word	0x00000000
        /*0acc*/ 	.word	0x00000068
        /*0ad0*/ 	.short	0x010a
        /*0ad2*/ 	.byte	0xff
	.zero		1


	//   ....[147]....
        /*0ad4*/ 	.word	0x0000efa0
        /*0ad8*/ 	.word	0x00000003
        /*0adc*/ 	.word	0x00000050
        /*0ae0*/ 	.short	0x010a
        /*0ae2*/ 	.byte	0xff
	.zero		1


	//   ....[148]....
        /*0ae4*/ 	.word	0x0000f000
        /*0ae8*/ 	.word	0x00000003
        /*0aec*/ 	.word	0x00000058
        /*0af0*/ 	.short	0x010a
        /*0af2*/ 	.byte	0xff
	.zero		1


	//   ....[149]....
        /*0af4*/ 	.word	0x0000f060
        /*0af8*/ 	.word	0x00000003
        /*0afc*/ 	.word	0x00000060
        /*0b00*/ 	.short	0x010a
        /*0b02*/ 	.byte	0xff
	.zero		1


	//   ....[150]....
        /*0b04*/ 	.word	0x0000f0b0
        /*0b08*/ 	.word	0x00000000
        /*0b0c*/ 	.word	0x00000080
        /*0b10*/ 	.short	0x010a
        /*0b12*/ 	.byte	0xff
	.zero		1


	//   ....[151]....
        /*0b14*/ 	.word	0x0000f110
        /*0b18*/ 	.word	0x00000003
        /*0b1c*/ 	.word	0x00000030
        /*0b20*/ 	.short	0x010a
        /*0b22*/ 	.byte	0xff
	.zero		1


	//   ....[152]....
        /*0b24*/ 	.word	0x0000f170
        /*0b28*/ 	.word	0x00000003
        /*0b2c*/ 	.word	0x000000a0
        /*0b30*/ 	.short	0x010a
        /*0b32*/ 	.byte	0xff
	.zero		1


	//   ....[153]....
        /*0b34*/ 	.word	0x0000f1c0
        /*0b38*/ 	.word	0x00000003
        /*0b3c*/ 	.word	0x00000030
        /*0b40*/ 	.short	0x010a
        /*0b42*/ 	.byte	0xff
	.zero		1


	//   ....[154]....
        /*0b44*/ 	.word	0x0000f210
        /*0b48*/ 	.word	0x00000003
        /*0b4c*/ 	.word	0x00000030
        /*0b50*/ 	.short	0x010a
        /*0b52*/ 	.byte	0xff
	.zero		1


	//   ....[155]....
        /*0b54*/ 	.word	0x0000f260
        /*0b58*/ 	.word	0x00000003
        /*0b5c*/ 	.word	0x00000030
        /*0b60*/ 	.short	0x010a
        /*0b62*/ 	.byte	0xff
	.zero		1


	//   ....[156]....
        /*0b64*/ 	.word	0x0000f2b0
        /*0b68*/ 	.word	0x00000003
        /*0b6c*/ 	.word	0x00000030
        /*0b70*/ 	.short	0x010a
        /*0b72*/ 	.byte	0xff
	.zero		1


	//   ....[157]....
        /*0b74*/ 	.word	0x0000f300
        /*0b78*/ 	.word	0x00000003
        /*0b7c*/ 	.word	0x00000030
        /*0b80*/ 	.short	0x010a
        /*0b82*/ 	.byte	0xff
	.zero		1


	//   ....[158]....
        /*0b84*/ 	.word	0x0000f350
        /*0b88*/ 	.word	0x00000003
        /*0b8c*/ 	.word	0x00000030
        /*0b90*/ 	.short	0x010a
        /*0b92*/ 	.byte	0xff
	.zero		1


	//   ....[159]....
        /*0b94*/ 	.word	0x0000f3a0
        /*0b98*/ 	.word	0x00000003
        /*0b9c*/ 	.word	0x00000030
        /*0ba0*/ 	.short	0x010a
        /*0ba2*/ 	.byte	0xff
	.zero		1


	//----- nvinfo : EIATTR_NUM_MBARRIERS
	.align		4
.L_47:
        /*0ba4*/ 	.byte	0x03, 0x38
        /*0ba6*/ 	.short	0x001b


	//----- nvinfo : EIATTR_EXIT_INSTR_OFFSETS
	.align		4
        /*0ba8*/ 	.byte	0x04, 0x1c
        /*0baa*/ 	.short	(.L_49 - .L_48)


	//   ....[0]....
.L_48:
        /*0bac*/ 	.word	0x00002520


	//   ....[1]....
        /*0bb0*/ 	.word	0x00002a10


	//   ....[2]....
        /*0bb4*/ 	.word	0x00002a70


	//   ....[3]....
        /*0bb8*/ 	.word	0x00003bc0


	//   ....[4]....
        /*0bbc*/ 	.word	0x00005fc0


	//   ....[5]....
        /*0bc0*/ 	.word	0x00006000


	//   ....[6]....
        /*0bc4*/ 	.word	0x0000e4d0


	//   ....[7]....
        /*0bc8*/ 	.word	0x0000e550


	//   ....[8]....
        /*0bcc*/ 	.word	0x0000e580


	//   ....[9]....
        /*0bd0*/ 	.word	0x0000e5f0


	//----- nvinfo : EIATTR_MAX_THREADS
	.align		4
.L_49:
        /*0bd4*/ 	.byte	0x04, 0x05
        /*0bd6*/ 	.short	(.L_51 - .L_50)
.L_50:
        /*0bd8*/ 	.word	0x00000100
        /*0bdc*/ 	.word	0x00000001
        /*0be0*/ 	.word	0x00000001


	//----- nvinfo : EIATTR_CRS_STACK_SIZE
	.align		4
.L_51:
        /*0be4*/ 	.byte	0x04, 0x1e
        /*0be6*/ 	.short	(.L_53 - .L_52)
.L_52:
        /*0be8*/ 	.word	0x00000000


	//----- nvinfo : EIATTR_CBANK_PARAM_SIZE
	.align		4
.L_53:
        /*0bec*/ 	.byte	0x03, 0x19
        /*0bee*/ 	.short	0x0a00


	//----- nvinfo : EIATTR_PARAM_CBANK
	.align		4
        /*0bf0*/ 	.byte	0x04, 0x0a
        /*0bf2*/ 	.short	(.L_55 - .L_54)
	.align		4
.L_54:
        /*0bf4*/ 	.word	index@(.nv.constant0._ZN7cutlass13device_kernelINS_4gemm6kernel13GemmUniversalIN4cute5tupleIJiiiiEEENS1_10collective13CollectiveMmaINS1_41MainloopSm100TmaUmmaWarpSpecializedSparseILi3ELi2ELi1ENS5_IJNS4_1CILi2EEENSA_ILi1EEESC_EEEEENS5_IJNSA_ILi256EEESF_NSA_ILi128EEEEEENS_10bfloat16_tENS5_IJNS4_6LayoutINS5_IJiNS5_IJSB_iEEEiEEENS5_IJlNS5_IJSC_SB_EEElEEEEENSJ_INS5_IJNS5_IJNS5_IJNSA_ILi8EEESB_SP_EEEiEEENS5_IJNS5_IJNSA_ILi16EEESB_NSA_ILi4EEEEEEiEEEiEEENS5_IJNS5_IJNS5_IJSG_SS_NSA_ILi2048EEEEEENSA_ILi16384EEEEEENS5_IJNS5_IJSC_NSA_ILi1024EEENSA_ILi32EEEEEElEEElEEEEEEEESI_NS5_IJlSC_lEEENS4_8TiledMMAINS4_8MMA_AtomIJNS4_33SM100_MMA_F16BF16_2x1SM_SS_SPARSEISI_SI_fLi256ELi256ELNS4_4UMMA5MajorE0ELS1D_0ELNS1C_7ScaleInE0ELS1E_0EEEEEENSJ_INS5_IJSC_SC_SC_EEENS5_IJNSA_ILi0EEES1I_S1I_EEEEENS5_IJNS4_10UnderscoreES1L_S1L_EEEEENS4_18SM100_TMA_2SM_LOADENS4_14ComposedLayoutINS4_7SwizzleILi3ELi4ELi3EEENS4_25smem_sparse_ptr_flag_bitsILi2ELi16EEENSJ_INS5_IJNS5_IJSC_SP_EEENS5_IJSB_NSA_ILi64EEEEEEEEENS5_IJNS5_IJS1I_SG_EEESM_EEEEEEEvNS4_8identityES1O_NS1P_IS1R_NS4_18smem_ptr_flag_bitsILi16EEENSJ_INS5_IJSP_S1V_EEENS5_IJS1V_SC_EEEEEEEvS22_EENS_8epilogue10collective18CollectiveEpilogueINS2A_23Sm100TmaWarpSpecializedILi4ELi2ELi32ELb1ELb0EEEJNS5_IJSG_SF_SG_EEENS5_IJNSJ_ISG_SC_EENSJ_IS12_SC_EEEEEfNS5_IJSC_llEEEfS2J_NS2A_6fusion15FusionCallbacksIS2E_NS2K_17LinearCombinationIffffLNS_15FloatRoundStyleE2EEES2F_S2I_JEEENS4_5SM1004TMEM4LOAD26SM100_TMEM_LOAD_32dp32b32xENS4_13SM90_TMA_LOADENS1P_INS1Q_ILi2ELi5ELi2EEENS23_ILi32EEENSJ_INS5_IJS12_ST_EEENS5_IJSC_S12_EEEEEEENS4_39AutoVectorizingCopyWithAssumedAlignmentILi128EEENS4_14SM90_TMA_STOREES30_S32_S32_EEEvvEEEEvNT_6ParamsE)
        /*0bf8*/ 	.short	0x0380
        /*0bfa*/ 	.short	0x0a00


	//----- nvinfo : EIATTR_SW_WAR
	.align		4
.L_55:
        /*0bfc*/ 	.byte	0x04, 0x36
        /*0bfe*/ 	.short	(.L_57 - .L_56)
.L_56:
        /*0c00*/ 	.word	0x00000008
.L_57:


//--------------------- .nv.callgraph             --------------------------
	.section	.nv.callgraph,"",@"SHT_CUDA_CALLGRAPH"
	.align	4
	.sectionentsize	8
	.align		4
        /*0000*/ 	.word	0x00000000
	.align		4
        /*0004*/ 	.word	0xffffffff
	.align		4
        /*0008*/ 	.word	index@(_ZN7cutlass13device_kernelINS_4gemm6kernel13GemmUniversalIN4cute5tupleIJiiiiEEENS1_10collective13CollectiveMmaINS1_41MainloopSm100TmaUmmaWarpSpecializedSparseILi3ELi2ELi1ENS5_IJNS4_1CILi2EEENSA_ILi1EEESC_EEEEENS5_IJNSA_ILi256EEESF_NSA_ILi128EEEEEENS_10bfloat16_tENS5_IJNS4_6LayoutINS5_IJiNS5_IJSB_iEEEiEEENS5_IJlNS5_IJSC_SB_EEElEEEEENSJ_INS5_IJNS5_IJNS5_IJNSA_ILi8EEESB_SP_EEEiEEENS5_IJNS5_IJNSA_ILi16EEESB_NSA_ILi4EEEEEEiEEEiEEENS5_IJNS5_IJNS5_IJSG_SS_NSA_ILi2048EEEEEENSA_ILi16384EEEEEENS5_IJNS5_IJSC_NSA_ILi1024EEENSA_ILi32EEEEEElEEElEEEEEEEESI_NS5_IJlSC_lEEENS4_8TiledMMAINS4_8MMA_AtomIJNS4_33SM100_MMA_F16BF16_2x1SM_SS_SPARSEISI_SI_fLi256ELi256ELNS4_4UMMA5MajorE0ELS1D_0ELNS1C_7ScaleInE0ELS1E_0EEEEEENSJ_INS5_IJSC_SC_SC_EEENS5_IJNSA_ILi0EEES1I_S1I_EEEEENS5_IJNS4_10UnderscoreES1L_S1L_EEEEENS4_18SM100_TMA_2SM_LOADENS4_14ComposedLayoutINS4_7SwizzleILi3ELi4ELi3EEENS4_25smem_sparse_ptr_flag_bitsILi2ELi16EEENSJ_INS5_IJNS5_IJSC_SP_EEENS5_IJSB_NSA_ILi64EEEEEEEEENS5_IJNS5_IJS1I_SG_EEESM_EEEEEEEvNS4_8identityES1O_NS1P_IS1R_NS4_18smem_ptr_flag_bitsILi16EEENSJ_INS5_IJSP_S1V_EEENS5_IJS1V_SC_EEEEEEEvS22_EENS_8epilogue10collective18CollectiveEpilogueINS2A_23Sm100TmaWarpSpecializedILi4ELi2ELi32ELb1ELb0EEEJNS5_IJSG_SF_SG_EEENS5_IJNSJ_ISG_SC_EENSJ_IS12_SC_EEEEEfNS5_IJSC_llEEEfS2J_NS2A_6fusion15FusionCallbacksIS2E_NS2K_17LinearCombinationIffffLNS_15FloatRoundStyleE2EEES2F_S2I_JEEENS4_5SM1004TMEM4LOAD26SM100_TMEM_LOAD_32dp32b32xENS4_13SM90_TMA_LOADENS1P_INS1Q_ILi2ELi5ELi2EEENS23_ILi32EEENSJ_INS5_IJS12_ST_EEENS5_IJSC_S12_EEEEEEENS4_39AutoVectorizingCopyWithAssumedAlignmentILi128EEENS4_14SM90_TMA_STOREES30_S32_S32_EEEvvEEEEvNT_6ParamsE)
	.align		4
        /*000c*/ 	.word	index@(__assertfail)
	.align		4
        /*0010*/ 	.word	0x00000000
	.align		4
        /*0014*/ 	.word	0xfffffffe
	.align		4
        /*0018*/ 	.word	0x00000000
	.align		4
        /*001c*/ 	.word	0xfffffffd
	.align		4
        /*0020*/ 	.word	0x00000000
	.align		4
        /*0024*/ 	.word	0xfffffffc


//--------------------- .nv.constant4             --------------------------
	.section	.nv.constant4,"a",@progbits
	.align	8
	.align		8
.nv.constant4:
        /*0000*/ 	.dword	__assertfail
	.align		8
        /*0008*/ 	.dword	__unnamed_1
	.align		8
        /*0010*/ 	.dword	__unnamed_2
	.align		8
        /*0018*/ 	.dword	_ZN39_INTERNAL_36b14154_4_k_cu_b255f7f5_26604cuda3std3__45__cpo5beginE
	.align		8
        /*0020*/ 	.dword	_ZN39_INTERNAL_36b14154_4_k_cu_b255f7f5_26604cuda3std3__45__cpo3endE
	.align		8
        /*0028*/ 	.dword	_ZN39_INTERNAL_36b14154_4_k_cu_b255f7f5_26604cuda3std3__45__cpo6cbeginE
	.align		8
        /*0030*/ 	.dword	_ZN39_INTERNAL_36b14154_4_k_cu_b255f7f5_26604cuda3std3__45__cpo4cendE
	.align		8
        /*0038*/ 	.dword	_ZN39_INTERNAL_36b14154_4_k_cu_b255f7f5_26604cuda3std3__441_GLOBAL__N__36b14154_4_k_cu_b255f7f5_26606ignoreE
	.align		8
        /*0040*/ 	.dword	_ZN39_INTERNAL_36b14154_4_k_cu_b255f7f5_26604cuda3std3__419piecewise_constructE
	.align		8
        /*0048*/ 	.dword	_ZN39_INTERNAL_36b14154_4_k_cu_b255f7f5_26604cuda3std3__48in_placeE
	.align		8
        /*0050*/ 	.dword	_ZN39_INTERNAL_36b14154_4_k_cu_b255f7f5_26604cuda3std6ranges3__45__cpo4swapE
	.align		8
        /*0058*/ 	.dword	_ZN39_INTERNAL_36b14154_4_k_cu_b255f7f5_26604cuda3std6ranges3__45__cpo9iter_moveE
	.align		8
        /*0060*/ 	.dword	_ZN39_INTERNAL_36b14154_4_k_cu_b255f7f5_26604cute7productE
	.align		8
        /*0068*/ 	.dword	_ZN39_INTERNAL_36b14154_4_k_cu_b255f7f5_26604cute1_E
	.align		8
        /*0070*/ 	.dword	$str$25
	.align		8
        /*0078*/ 	.dword	$str$26
	.align		8
        /*0080*/ 	.dword	$str$27
	.align		8
        /*0088*/ 	.dword	$str$28


//--------------------- .text._ZN7cutlass13device_kernelINS_4gemm6kernel13GemmUniversalIN4cute5tupleIJiiiiEEENS1_10collective13CollectiveMmaINS1_41MainloopSm100TmaUmmaWarpSpecializedSparseILi3ELi2ELi1ENS5_IJNS4_1CILi2EEENSA_ILi1EEESC_EEEEENS5_IJNSA_ILi256EEESF_NSA_ILi128EEEEEENS_10bfloat16_tENS5_IJNS4_6LayoutINS5_IJiNS5_IJSB_iEEEiEEENS5_IJlNS5_IJSC_SB_EEElEEEEENSJ_INS5_IJNS5_IJNS5_IJNSA_ILi8EEESB_SP_EEEiEEENS5_IJNS5_IJNSA_ILi16EEESB_NSA_ILi4EEEEEEiEEEiEEENS5_IJNS5_IJNS5_IJSG_SS_NSA_ILi2048EEEEEENSA_ILi16384EEEEEENS5_IJNS5_IJSC_NSA_ILi1024EEENSA_ILi32EEEEEElEEElEEEEEEEESI_NS5_IJlSC_lEEENS4_8TiledMMAINS4_8MMA_AtomIJNS4_33SM100_MMA_F16BF16_2x1SM_SS_SPARSEISI_SI_fLi256ELi256ELNS4_4UMMA5MajorE0ELS1D_0ELNS1C_7ScaleInE0ELS1E_0EEEEEENSJ_INS5_IJSC_SC_SC_EEENS5_IJNSA_ILi0EEES1I_S1I_EEEEENS5_IJNS4_10UnderscoreES1L_S1L_EEEEENS4_18SM100_TMA_2SM_LOADENS4_14ComposedLayoutINS4_7SwizzleILi3ELi4ELi3EEENS4_25smem_sparse_ptr_flag_bitsILi2ELi16EEENSJ_INS5_IJNS5_IJSC_SP_EEENS5_IJSB_NSA_ILi64EEEEEEEEENS5_IJNS5_IJS1I_SG_EEESM_EEEEEEEvNS4_8identityES1O_NS1P_IS1R_NS4_18smem_ptr_flag_bitsILi16EEENSJ_INS5_IJSP_S1V_EEENS5_IJS1V_SC_EEEEEEEvS22_EENS_8epilogue10collective18CollectiveEpilogueINS2A_23Sm100TmaWarpSpecializedILi4ELi2ELi32ELb1ELb0EEEJNS5_IJSG_SF_SG_EEENS5_IJNSJ_ISG_SC_EENSJ_IS12_SC_EEEEEfNS5_IJSC_llEEEfS2J_NS2A_6fusion15FusionCallbacksIS2E_NS2K_17LinearCombinationIffffLNS_15FloatRoundStyleE2EEES2F_S2I_JEEENS4_5SM1004TMEM4LOAD26SM100_TMEM_LOAD_32dp32b32xENS4_13SM90_TMA_LOADENS1P_INS1Q_ILi2ELi5ELi2EEENS23_ILi32EEENSJ_INS5_IJS12_ST_EEENS5_IJSC_S12_EEEEEEENS4_39AutoVectorizingCopyWithAssumedAlignmentILi128EEENS4_14SM90_TMA_STOREES30_S32_S32_EEEvvEEEEvNT_6ParamsE --------------------------
	.section	.text._ZN7cutlass13device_kernelINS_4gemm6kernel13GemmUniversalIN4cute5tupleIJiiiiEEENS1_10collective13CollectiveMmaINS1_41MainloopSm100TmaUmmaWarpSpecializedSparseILi3ELi2ELi1ENS5_IJNS4_1CILi2EEENSA_ILi1EEESC_EEEEENS5_IJNSA_ILi256EEESF_NSA_ILi128EEEEEENS_10bfloat16_tENS5_IJNS4_6LayoutINS5_IJiNS5_IJSB_iEEEiEEENS5_IJlNS5_IJSC_SB_EEElEEEEENSJ_INS5_IJNS5_IJNS5_IJNSA_ILi8EEESB_SP_EEEiEEENS5_IJNS5_IJNSA_ILi16EEESB_NSA_ILi4EEEEEEiEEEiEEENS5_IJNS5_IJNS5_IJSG_SS_NSA_ILi2048EEEEEENSA_ILi16384EEEEEENS5_IJNS5_IJSC_NSA_ILi1024EEENSA_ILi32EEEEEElEEElEEEEEEEESI_NS5_IJlSC_lEEENS4_8TiledMMAINS4_8MMA_AtomIJNS4_33SM100_MMA_F16BF16_2x1SM_SS_SPARSEISI_SI_fLi256ELi256ELNS4_4UMMA5MajorE0ELS1D_0ELNS1C_7ScaleInE0ELS1E_0EEEEEENSJ_INS5_IJSC_SC_SC_EEENS5_IJNSA_ILi0EEES1I_S1I_EEEEENS5_IJNS4_10UnderscoreES1L_S1L_EEEEENS4_18SM100_TMA_2SM_LOADENS4_14ComposedLayoutINS4_7SwizzleILi3ELi4ELi3EEENS4_25smem_sparse_ptr_flag_bitsILi2ELi16EEENSJ_INS5_IJNS5_IJSC_SP_EEENS5_IJSB_NSA_ILi64EEEEEEEEENS5_IJNS5_IJS1I_SG_EEESM_EEEEEEEvNS4_8identityES1O_NS1P_IS1R_NS4_18smem_ptr_flag_bitsILi16EEENSJ_INS5_IJSP_S1V_EEENS5_IJS1V_SC_EEEEEEEvS22_EENS_8epilogue10collective18CollectiveEpilogueINS2A_23Sm100TmaWarpSpecializedILi4ELi2ELi32ELb1ELb0EEEJNS5_IJSG_SF_SG_EEENS5_IJNSJ_ISG_SC_EENSJ_IS12_SC_EEEEEfNS5_IJSC_llEEEfS2J_NS2A_6fusion15FusionCallbacksIS2E_NS2K_17LinearCombinationIffffLNS_15FloatRoundStyleE2EEES2F_S2I_JEEENS4_5SM1004TMEM4LOAD26SM100_TMEM_LOAD_32dp32b32xENS4_13SM90_TMA_LOADENS1P_INS1Q_ILi2ELi5ELi2EEENS23_ILi32EEENSJ_INS5_IJS12_ST_EEENS5_IJSC_S12_EEEEEEENS4_39AutoVectorizingCopyWithAssumedAlignmentILi128EEENS4_14SM90_TMA_STOREES30_S32_S32_EEEvvEEEEvNT_6ParamsE,"ax",@progbits
	.align	128
.text._ZN7cutlass13device_kernelINS_4gemm6kernel13GemmUniversalIN4cute5tupleIJiiiiEEENS1_10collective13CollectiveMmaINS1_41MainloopSm100TmaUmmaWarpSpecializedSparseILi3ELi2ELi1ENS5_IJNS4_1CILi2EEENSA_ILi1EEESC_EEEEENS5_IJNSA_ILi256EEESF_NSA_ILi128EEEEEENS_10bfloat16_tENS5_IJNS4_6LayoutINS5_IJiNS5_IJSB_iEEEiEEENS5_IJlNS5_IJSC_SB_EEElEEEEENSJ_INS5_IJNS5_IJNS5_IJNSA_ILi8EEESB_SP_EEEiEEENS5_IJNS5_IJNSA_ILi16EEESB_NSA_ILi4EEEEEEiEEEiEEENS5_IJNS5_IJNS5_IJSG_SS_NSA_ILi2048EEEEEENSA_ILi16384EEEEEENS5_IJNS5_IJSC_NSA_ILi1024EEENSA_ILi32EEEEEElEEElEEEEEEEESI_NS5_IJlSC_lEEENS4_8TiledMMAINS4_8MMA_AtomIJNS4_33SM100_MMA_F16BF16_2x1SM_SS_SPARSEISI_SI_fLi256ELi256ELNS4_4UMMA5MajorE0ELS1D_0ELNS1C_7ScaleInE0ELS1E_0EEEEEENSJ_INS5_IJSC_SC_SC_EEENS5_IJNSA_ILi0EEES1I_S1I_EEEEENS5_IJNS4_10UnderscoreES1L_S1L_EEEEENS4_18SM100_TMA_2SM_LOADENS4_14ComposedLayoutINS4_7SwizzleILi3ELi4ELi3EEENS4_25smem_sparse_ptr_flag_bitsILi2ELi16EEENSJ_INS5_IJNS5_IJSC_SP_EEENS5_IJSB_NSA_ILi64EEEEEEEEENS5_IJNS5_IJS1I_SG_EEESM_EEEEEEEvNS4_8identityES1O_NS1P_IS1R_NS4_18smem_ptr_flag_bitsILi16EEENSJ_INS5_IJSP_S1V_EEENS5_IJS1V_SC_EEEEEEEvS22_EENS_8epilogue10collective18CollectiveEpilogueINS2A_23Sm100TmaWarpSpecializedILi4ELi2ELi32ELb1ELb0EEEJNS5_IJSG_SF_SG_EEENS5_IJNSJ_ISG_SC_EENSJ_IS12_SC_EEEEEfNS5_IJSC_llEEEfS2J_NS2A_6fusion15FusionCallbacksIS2E_NS2K_17LinearCombinationIffffLNS_15FloatRoundStyleE2EEES2F_S2I_JEEENS4_5SM1004TMEM4LOAD26SM100_TMEM_LOAD_32dp32b32xENS4_13SM90_TMA_LOADENS1P_INS1Q_ILi2ELi5ELi2EEENS23_ILi32EEENSJ_INS5_IJS12_ST_EEENS5_IJSC_S12_EEEEEEENS4_39AutoVectorizingCopyWithAssumedAlignmentILi128EEENS4_14SM90_TMA_STOREES30_S32_S32_EEEvvEEEEvNT_6ParamsE:
        .type           _ZN7cutlass13device_kernelINS_4gemm6kernel13GemmUniversalIN4cute5tupleIJiiiiEEENS1_10collective13CollectiveMmaINS1_41MainloopSm100TmaUmmaWarpSpecializedSparseILi3ELi2ELi1ENS5_IJNS4_1CILi2EEENSA_ILi1EEESC_EEEEENS5_IJNSA_ILi256EEESF_NSA_ILi128EEEEEENS_10bfloat16_tENS5_IJNS4_6LayoutINS5_IJiNS5_IJSB_iEEEiEEENS5_IJlNS5_IJSC_SB_EEElEEEEENSJ_INS5_IJNS5_IJNS5_IJNSA_ILi8EEESB_SP_EEEiEEENS5_IJNS5_IJNSA_ILi16EEESB_NSA_ILi4EEEEEEiEEEiEEENS5_IJNS5_IJNS5_IJSG_SS_NSA_ILi2048EEEEEENSA_ILi16384EEEEEENS5_IJNS5_IJSC_NSA_ILi1024EEENSA_ILi32EEEEEElEEElEEEEEEEESI_NS5_IJlSC_lEEENS4_8TiledMMAINS4_8MMA_AtomIJNS4_33SM100_MMA_F16BF16_2x1SM_SS_SPARSEISI_SI_fLi256ELi256ELNS4_4UMMA5MajorE0ELS1D_0ELNS1C_7ScaleInE0ELS1E_0EEEEEENSJ_INS5_IJSC_SC_SC_EEENS5_IJNSA_ILi0EEES1I_S1I_EEEEENS5_IJNS4_10UnderscoreES1L_S1L_EEEEENS4_18SM100_TMA_2SM_LOADENS4_14ComposedLayoutINS4_7SwizzleILi3ELi4ELi3EEENS4_25smem_sparse_ptr_flag_bitsILi2ELi16EEENSJ_INS5_IJNS5_IJSC_SP_EEENS5_IJSB_NSA_ILi64EEEEEEEEENS5_IJNS5_IJS1I_SG_EEESM_EEEEEEEvNS4_8identityES1O_NS1P_IS1R_NS4_18smem_ptr_flag_bitsILi16EEENSJ_INS5_IJSP_S1V_EEENS5_IJS1V_SC_EEEEEEEvS22_EENS_8epilogue10collective18CollectiveEpilogueINS2A_23Sm100TmaWarpSpecializedILi4ELi2ELi32ELb1ELb0EEEJNS5_IJSG_SF_SG_EEENS5_IJNSJ_ISG_SC_EENSJ_IS12_SC_EEEEEfNS5_IJSC_llEEEfS2J_NS2A_6fusion15FusionCallbacksIS2E_NS2K_17LinearCombinationIffffLNS_15FloatRoundStyleE2EEES2F_S2I_JEEENS4_5SM1004TMEM4LOAD26SM100_TMEM_LOAD_32dp32b32xENS4_13SM90_TMA_LOADENS1P_INS1Q_ILi2ELi5ELi2EEENS23_ILi32EEENSJ_INS5_IJS12_ST_EEENS5_IJSC_S12_EEEEEEENS4_39AutoVectorizingCopyWithAssumedAlignmentILi128EEENS4_14SM90_TMA_STOREES30_S32_S32_EEEvvEEEEvNT_6ParamsE,@function
        .size           _ZN7cutlass13device_kernelINS_4gemm6kernel13GemmUniversalIN4cute5tupleIJiiiiEEENS1_10collective13CollectiveMmaINS1_41MainloopSm100TmaUmmaWarpSpecializedSparseILi3ELi2ELi1ENS5_IJNS4_1CILi2EEENSA_ILi1EEESC_EEEEENS5_IJNSA_ILi256EEESF_NSA_ILi128EEEEEENS_10bfloat16_tENS5_IJNS4_6LayoutINS5_IJiNS5_IJSB_iEEEiEEENS5_IJlNS5_IJSC_SB_EEElEEEEENSJ_INS5_IJNS5_IJNS5_IJNSA_ILi8EEESB_SP_EEEiEEENS5_IJNS5_IJNSA_ILi16EEESB_NSA_ILi4EEEEEEiEEEiEEENS5_IJNS5_IJNS5_IJSG_SS_NSA_ILi2048EEEEEENSA_ILi16384EEEEEENS5_IJNS5_IJSC_NSA_ILi1024EEENSA_ILi32EEEEEElEEElEEEEEEEESI_NS5_IJlSC_lEEENS4_8TiledMMAINS4_8MMA_AtomIJNS4_33SM100_MMA_F16BF16_2x1SM_SS_SPARSEISI_SI_fLi256ELi256ELNS4_4UMMA5MajorE0ELS1D_0ELNS1C_7ScaleInE0ELS1E_0EEEEEENSJ_INS5_IJSC_SC_SC_EEENS5_IJNSA_ILi0EEES1I_S1I_EEEEENS5_IJNS4_10UnderscoreES1L_S1L_EEEEENS4_18SM100_TMA_2SM_LOADENS4_14ComposedLayoutINS4_7SwizzleILi3ELi4ELi3EEENS4_25smem_sparse_ptr_flag_bitsILi2ELi16EEENSJ_INS5_IJNS5_IJSC_SP_EEENS5_IJSB_NSA_ILi64EEEEEEEEENS5_IJNS5_IJS1I_SG_EEESM_EEEEEEEvNS4_8identityES1O_NS1P_IS1R_NS4_18smem_ptr_flag_bitsILi16EEENSJ_INS5_IJSP_S1V_EEENS5_IJS1V_SC_EEEEEEEvS22_EENS_8epilogue10collective18CollectiveEpilogueINS2A_23Sm100TmaWarpSpecializedILi4ELi2ELi32ELb1ELb0EEEJNS5_IJSG_SF_SG_EEENS5_IJNSJ_ISG_SC_EENSJ_IS12_SC_EEEEEfNS5_IJSC_llEEEfS2J_NS2A_6fusion15FusionCallbacksIS2E_NS2K_17LinearCombinationIffffLNS_15FloatRoundStyleE2EEES2F_S2I_JEEENS4_5SM1004TMEM4LOAD26SM100_TMEM_LOAD_32dp32b32xENS4_13SM90_TMA_LOADENS1P_INS1Q_ILi2ELi5ELi2EEENS23_ILi32EEENSJ_INS5_IJS12_ST_EEENS5_IJSC_S12_EEEEEEENS4_39AutoVectorizingCopyWithAssumedAlignmentILi128EEENS4_14SM90_TMA_STOREES30_S32_S32_EEEvvEEEEvNT_6ParamsE,(.L_x_215 - _ZN7cutlass13device_kernelINS_4gemm6kernel13GemmUniversalIN4cute5tupleIJiiiiEEENS1_10collective13CollectiveMmaINS1_41MainloopSm100TmaUmmaWarpSpecializedSparseILi3ELi2ELi1ENS5_IJNS4_1CILi2EEENSA_ILi1EEESC_EEEEENS5_IJNSA_ILi256EEESF_NSA_ILi128EEEEEENS_10bfloat16_tENS5_IJNS4_6LayoutINS5_IJiNS5_IJSB_iEEEiEEENS5_IJlNS5_IJSC_SB_EEElEEEEENSJ_INS5_IJNS5_IJNS5_IJNSA_ILi8EEESB_SP_EEEiEEENS5_IJNS5_IJNSA_ILi16EEESB_NSA_ILi4EEEEEEiEEEiEEENS5_IJNS5_IJNS5_IJSG_SS_NSA_ILi2048EEEEEENSA_ILi16384EEEEEENS5_IJNS5_IJSC_NSA_ILi1024EEENSA_ILi32EEEEEElEEElEEEEEEEESI_NS5_IJlSC_lEEENS4_8TiledMMAINS4_8MMA_AtomIJNS4_33SM100_MMA_F16BF16_2x1SM_SS_SPARSEISI_SI_fLi256ELi256ELNS4_4UMMA5MajorE0ELS1D_0ELNS1C_7ScaleInE0ELS1E_0EEEEEENSJ_INS5_IJSC_SC_SC_EEENS5_IJNSA_ILi0EEES1I_S1I_EEEEENS5_IJNS4_10UnderscoreES1L_S1L_EEEEENS4_18SM100_TMA_2SM_LOADENS4_14ComposedLayoutINS4_7SwizzleILi3ELi4ELi3EEENS4_25smem_sparse_ptr_flag_bitsILi2ELi16EEENSJ_INS5_IJNS5_IJSC_SP_EEENS5_IJSB_NSA_ILi64EEEEEEEEENS5_IJNS5_IJS1I_SG_EEESM_EEEEEEEvNS4_8identityES1O_NS1P_IS1R_NS4_18smem_ptr_flag_bitsILi16EEENSJ_INS5_IJSP_S1V_EEENS5_IJS1V_SC_EEEEEEEvS22_EENS_8epilogue10collective18CollectiveEpilogueINS2A_23Sm100TmaWarpSpecializedILi4ELi2ELi32ELb1ELb0EEEJNS5_IJSG_SF_SG_EEENS5_IJNSJ_ISG_SC_EENSJ_IS12_SC_EEEEEfNS5_IJSC_llEEEfS2J_NS2A_6fusion15FusionCallbacksIS2E_NS2K_17LinearCombinationIffffLNS_15FloatRoundStyleE2EEES2F_S2I_JEEENS4_5SM1004TMEM4LOAD26SM100_TMEM_LOAD_32dp32b32xENS4_13SM90_TMA_LOADENS1P_INS1Q_ILi2ELi5ELi2EEENS23_ILi32EEENSJ_INS5_IJS12_ST_EEENS5_IJSC_S12_EEEEEEENS4_39AutoVectorizingCopyWithAssumedAlignmentILi128EEENS4_14SM90_TMA_STOREES30_S32_S32_EEEvvEEEEvNT_6ParamsE)
        .other          _ZN7cutlass13device_kernelINS_4gemm6kernel13GemmUniversalIN4cute5tupleIJiiiiEEENS1_10collective13CollectiveMmaINS1_41MainloopSm100TmaUmmaWarpSpecializedSparseILi3ELi2ELi1ENS5_IJNS4_1CILi2EEENSA_ILi1EEESC_EEEEENS5_IJNSA_ILi256EEESF_NSA_ILi128EEEEEENS_10bfloat16_tENS5_IJNS4_6LayoutINS5_IJiNS5_IJSB_iEEEiEEENS5_IJlNS5_IJSC_SB_EEElEEEEENSJ_INS5_IJNS5_IJNS5_IJNSA_ILi8EEESB_SP_EEEiEEENS5_IJNS5_IJNSA_ILi16EEESB_NSA_ILi4EEEEEEiEEEiEEENS5_IJNS5_IJNS5_IJSG_SS_NSA_ILi2048EEEEEENSA_ILi16384EEEEEENS5_IJNS5_IJSC_NSA_ILi1024EEENSA_ILi32EEEEEElEEElEEEEEEEESI_NS5_IJlSC_lEEENS4_8TiledMMAINS4_8MMA_AtomIJNS4_33SM100_MMA_F16BF16_2x1SM_SS_SPARSEISI_SI_fLi256ELi256ELNS4_4UMMA5MajorE0ELS1D_0ELNS1C_7ScaleInE0ELS1E_0EEEEEENSJ_INS5_IJSC_SC_SC_EEENS5_IJNSA_ILi0EEES1I_S1I_EEEEENS5_IJNS4_10UnderscoreES1L_S1L_EEEEENS4_18SM100_TMA_2SM_LOADENS4_14ComposedLayoutINS4_7SwizzleILi3ELi4ELi3EEENS4_25smem_sparse_ptr_flag_bitsILi2ELi16EEENSJ_INS5_IJNS5_IJSC_SP_EEENS5_IJSB_NSA_ILi64EEEEEEEEENS5_IJNS5_IJS1I_SG_EEESM_EEEEEEEvNS4_8identityES1O_NS1P_IS1R_NS4_18smem_ptr_flag_bitsILi16EEENSJ_INS5_IJSP_S1V_EEENS5_IJS1V_SC_EEEEEEEvS22_EENS_8epilogue10collective18CollectiveEpilogueINS2A_23Sm100TmaWarpSpecializedILi4ELi2ELi32ELb1ELb0EEEJNS5_IJSG_SF_SG_EEENS5_IJNSJ_ISG_SC_EENSJ_IS12_SC_EEEEEfNS5_IJSC_llEEEfS2J_NS2A_6fusion15FusionCallbacksIS2E_NS2K_17LinearCombinationIffffLNS_15FloatRoundStyleE2EEES2F_S2I_JEEENS4_5SM1004TMEM4LOAD26SM100_TMEM_LOAD_32dp32b32xENS4_13SM90_TMA_LOADENS1P_INS1Q_ILi2ELi5ELi2EEENS23_ILi32EEENSJ_INS5_IJS12_ST_EEENS5_IJSC_S12_EEEEEEENS4_39AutoVectorizingCopyWithAssumedAlignmentILi128EEENS4_14SM90_TMA_STOREES30_S32_S32_EEEvvEEEEvNT_6ParamsE,@"STO_CUDA_ENTRY STV_DEFAULT"
_ZN7cutlass13device_kernelINS_4gemm6kernel13GemmUniversalIN4cute5tupleIJiiiiEEENS1_10collective13CollectiveMmaINS1_41MainloopSm100TmaUmmaWarpSpecializedSparseILi3ELi2ELi1ENS5_IJNS4_1CILi2EEENSA_ILi1EEESC_EEEEENS5_IJNSA_ILi256EEESF_NSA_ILi128EEEEEENS_10bfloat16_tENS5_IJNS4_6LayoutINS5_IJiNS5_IJSB_iEEEiEEENS5_IJlNS5_IJSC_SB_EEElEEEEENSJ_INS5_IJNS5_IJNS5_IJNSA_ILi8EEESB_SP_EEEiEEENS5_IJNS5_IJNSA_ILi16EEESB_NSA_ILi4EEEEEEiEEEiEEENS5_IJNS5_IJNS5_IJSG_SS_NSA_ILi2048EEEEEENSA_ILi16384EEEEEENS5_IJNS5_IJSC_NSA_ILi1024EEENSA_ILi32EEEEEElEEElEEEEEEEESI_NS5_IJlSC_lEEENS4_8TiledMMAINS4_8MMA_AtomIJNS4_33SM100_MMA_F16BF16_2x1SM_SS_SPARSEISI_SI_fLi256ELi256ELNS4_4UMMA5MajorE0ELS1D_0ELNS1C_7ScaleInE0ELS1E_0EEEEEENSJ_INS5_IJSC_SC_SC_EEENS5_IJNSA_ILi0EEES1I_S1I_EEEEENS5_IJNS4_10UnderscoreES1L_S1L_EEEEENS4_18SM100_TMA_2SM_LOADENS4_14ComposedLayoutINS4_7SwizzleILi3ELi4ELi3EEENS4_25smem_sparse_ptr_flag_bitsILi2ELi16EEENSJ_INS5_IJNS5_IJSC_SP_EEENS5_IJSB_NSA_ILi64EEEEEEEEENS5_IJNS5_IJS1I_SG_EEESM_EEEEEEEvNS4_8identityES1O_NS1P_IS1R_NS4_18smem_ptr_flag_bitsILi16EEENSJ_INS5_IJSP_S1V_EEENS5_IJS1V_SC_EEEEEEEvS22_EENS_8epilogue10collective18CollectiveEpilogueINS2A_23Sm100TmaWarpSpecializedILi4ELi2ELi32ELb1ELb0EEEJNS5_IJSG_SF_SG_EEENS5_IJNSJ_ISG_SC_EENSJ_IS12_SC_EEEEEfNS5_IJSC_llEEEfS2J_NS2A_6fusion15FusionCallbacksIS2E_NS2K_17LinearCombinationIffffLNS_15FloatRoundStyleE2EEES2F_S2I_JEEENS4_5SM1004TMEM4LOAD26SM100_TMEM_LOAD_32dp32b32xENS4_13SM90_TMA_LOADENS1P_INS1Q_ILi2ELi5ELi2EEENS23_ILi32EEENSJ_INS5_IJS12_ST_EEENS5_IJSC_S12_EEEEEEENS4_39AutoVectorizingCopyWithAssumedAlignmentILi128EEENS4_14SM90_TMA_STOREES30_S32_S32_EEEvvEEEEvNT_6ParamsE:
[----:B------:R-:W1:Y:S01]  /*0000*/  LDC R1, c[0x0][0x37c] ;  /* 0x0000df00ff017b82 */ /* 0x000e620000000800 */
[----:B------:R-:W2:Y:S01]  /*0010*/  S2R R95, SR_TID.X ;  /* 0x00000000005f7919 */ /* 0x000ea20000002100 */
[----:B------:R-:W3:Y:S06]  /*0020*/  LDCU.64 UR10, c[0x0][0xa90] ;  /* 0x00015200ff0a77ac */ /* 0x000eec0008000a00 */
[----:B------:R-:W4:Y:S01]  /*0030*/  S2UR UR54, SR_CgaCtaId ;  /* 0x00000000003679c3 */ /* 0x000f220000008800 */
[----:B------:R-:W-:Y:S02]  /*0040*/  PRMT R78, RZ, 0x7610, R78 ;  /* 0x00007610ff4e7816 */ /* 0x000fe4000000004e */
[----:B------:R-:W-:Y:S01]  /*0050*/  ELECT P2, URZ, PT ;  /* 0x0000000000ff782f */ /* 0x000fe20003840000 */
[----:B---3--:R-:W-:-:S04]  /*0060*/  UISETP.NE.U32.AND UP0, UPT, UR10, URZ, UPT ;  /* 0x000000ff0a00728c */ /* 0x008fc8000bf05070 */
[----:B------:R-:W-:Y:S02]  /*0070*/  UISETP.NE.AND.EX UP0, UPT, UR11, URZ, UPT, UP0 ;  /* 0x000000ff0b00728c */ /* 0x000fe4000bf05300 */
[----:B----4-:R-:W-:Y:S01]  /*0080*/  ULOP3.LUT UR20, UR54, 0x1, URZ, 0xc0, !UPT ;  /* 0x0000000136147892 */ /* 0x010fe2000f8ec0ff */
[----:B--2---:R-:W-:-:S05]  /*0090*/  SHF.R.U32.HI R80, RZ, 0x5, R95 ;  /* 0x00000005ff507819 */ /* 0x004fca000001165f */
[----:B------:R-:W2:Y:S02]  /*00a0*/  SHFL.IDX PT, R0, R80, RZ, 0x1f ;  /* 0x00001fff50007589 */ /* 0x000ea400000e0000 */
[----:B--2---:R-:W-:Y:S01]  /*00b0*/  R2UR UR18, R0 ;  /* 0x00000000001272ca */ /* 0x004fe200000e0000 */
[----:B-1----:R-:W-:-:S14]  /*00c0*/  BRA.U UP0, `(.L_x_0) ;  /* 0x0000000100307547 */ /* 0x002fdc000b800000 */
[----:B------:R-:W1:Y:S02]  /*00d0*/  LDCU.64 UR4, c[0x0][0xa88] ;  /* 0x00015100ff0477ac */ /* 0x000e640008000a00 */
[----:B-1----:R-:W-:-:S04]  /*00e0*/  UISETP.NE.U32.AND UP0, UPT, UR4, URZ, UPT ;  /* 0x000000ff0400728c */ /* 0x002fc8000bf05070 */
[----:B------:R-:W-:-:S09]  /*00f0*/  UISETP.NE.AND.EX UP0, UPT, UR5, URZ, UPT, UP0 ;  /* 0x000000ff0500728c */ /* 0x000fd2000bf05300 */
[----:B------:R-:W-:Y:S05]  /*0100*/  BRA.U !UP0, `(.L_x_1) ;  /* 0x0000000108147547 */ /* 0x000fea000b800000 */
[----:B------:R-:W1:Y:S01]  /*0110*/  LDC.64 R2, c[0x0][0xa88] ;  /* 0x0002a200ff027b82 */ /* 0x000e620000000a00 */
[----:B------:R-:W1:Y:S02]  /*0120*/  LDCU.64 UR4, c[0x0][0x358] ;  /* 0x00006b00ff0477ac */ /* 0x000e640008000a00 */
[----:B-1----:R1:W5:Y:S01]  /*0130*/  LDG.E R41, desc[UR4][R2.64] ;  /* 0x0000000402297981 */ /* 0x002362000c1e1900 */
[----:B------:R-:W-:Y:S01]  /*0140*/  HFMA2 R78, -RZ, RZ, 0, 5.9604644775390625e-08 ;  /* 0x00000001ff4e7431 */ /* 0x000fe200000001ff */
[----:B------:R-:W-:Y:S05]  /*0150*/  BRA `(.L_x_0) ;  /* 0x00000000000c7947 */ /* 0x000fea0003800000 */
.L_x_1:
[----:B------:R-:W1:Y:S01]  /*0160*/  LDCU UR4, c[0x0][0xa80] ;  /* 0x00015000ff0477ac */ /* 0x000e620008000800 */
[----:B------:R-:W-:Y:S01]  /*0170*/  HFMA2 R78, -RZ, RZ, 0, 5.9604644775390625e-08 ;  /* 0x00000001ff4e7431 */ /* 0x000fe200000001ff */
[----:B-1----:R-:W-:-:S07]  /*0180*/  MOV R41, UR4 ;  /* 0x0000000400297c02 */ /* 0x002fce0008000f00 */
.L_x_0:
[----:B------:R-:W2:Y:S02]  /*0190*/  LDCU.64 UR4, c[0x0][0xab0] ;  /* 0x00015600ff0477ac */ /* 0x000ea40008000a00 */
[----:B--2---:R-:W-:-:S04]  /*01a0*/  UISETP.NE.U32.AND UP0, UPT, UR4, URZ, UPT ;  /* 0x000000ff0400728c */ /* 0x004fc8000bf05070 */
[----:B------:R-:W-:-:S09]  /*01b0*/  UISETP.NE.AND.EX UP0, UPT, UR5, URZ, UPT, UP0 ;  /* 0x000000ff0500728c */ /* 0x000fd2000bf05300 */
[----:B------:R-:W-:Y:S05]  /*01c0*/  BRA.U UP0, `(.L_x_2) ;  /* 0x0000000100287547 */ /* 0x000fea000b800000 */
[----:B------:R-:W2:Y:S02]  /*01d0*/  LDCU.64 UR4, c[0x0][0xaa8] ;  /* 0x00015500ff0477ac */ /* 0x000ea40008000a00 */
[----:B--2---:R-:W-:-:S04]  /*01e0*/  UISETP.NE.U32.AND UP0, UPT, UR4, URZ, UPT ;  /* 0x000000ff0400728c */ /* 0x004fc8000bf05070 */
[----:B------:R-:W-:-:S09]  /*01f0*/  UISETP.NE.AND.EX UP0, UPT, UR5, URZ, UPT, UP0 ;  /* 0x000000ff0500728c */ /* 0x000fd2000bf05300 */
[----:B------:R-:W-:Y:S05]  /*0200*/  BRA.U !UP0, `(.L_x_3) ;  /* 0x0000000108107547 */ /* 0x000fea000b800000 */
[----:B------:R-:W2:Y:S01]  /*0210*/  LDC.64 R36, c[0x0][0xaa8] ;  /* 0x0002aa00ff247b82 */ /* 0x000ea20000000a00 */
[----:B------:R-:W2:Y:S02]  /*0220*/  LDCU.64 UR4, c[0x0][0x358] ;  /* 0x00006b00ff0477ac */ /* 0x000ea40008000a00 */
[----:B--2---:R2:W5:Y:S01]  /*0230*/  LDG.E R36, desc[UR4][R36.64] ;  /* 0x0000000424247981 */ /* 0x004562000c1e1900 */
[----:B------:R-:W-:Y:S05]  /*0240*/  BRA `(.L_x_2) ;  /* 0x0000000000087947 */ /* 0x000fea0003800000 */
.L_x_3:
[----:B------:R-:W2:Y:S02]  /*0250*/  LDCU UR4, c[0x0][0xaa0] ;  /* 0x00015400ff0477ac */ /* 0x000ea40008000800 */
[----:B--2---:R-:W-:Y:S02]  /*0260*/  MOV R36, UR4 ;  /* 0x0000000400247c02 */ /* 0x004fe40008000f00 */
.L_x_2:
[----:B------:R-:W-:Y:S01]  /*0270*/  IMAD.U32 R0, RZ, RZ, UR18 ;  /* 0x00000012ff007e24 */ /* 0x000fe2000f8e00ff */
[----:B------:R-:W-:Y:S04]  /*0280*/  BSSY.RECONVERGENT B0, `(.L_x_4) ;  /* 0x000000f000007945 */ /* 0x000fe80003800200 */
[C---:B------:R-:W-:Y:S02]  /*0290*/  ISETP.NE.OR P1, PT, R0.reuse, 0x1, !P2 ;  /* 0x000000010000780c */ /* 0x040fe40005725670 */
[----:B------:R-:W-:-:S11]  /*02a0*/  ISETP.NE.OR P0, PT, R0, 0x3, !P2 ;  /* 0x000000030000780c */ /* 0x000fd60005705670 */
[----:B------:R-:W-:Y:S05]  /*02b0*/  @P1 BRA `(.L_x_5) ;  /* 0x00000000002c1947 */ /* 0x000fea0003800000 */
[----:B------:R-:W3:Y:S02]  /*02c0*/  LDCU.64 UR4, c[0x0][0x348] ;  /* 0x00006900ff0477ac */ /* 0x000ee40008000a00 */
[----:B---3--:R-:W-:Y:S02]  /*02d0*/  UIADD3 UR8, UP2, UPT, UR4, 0x80, URZ ;  /* 0x0000008004087890 */ /* 0x008fe4000ff5e0ff */
[----:B------:R-:W-:Y:S02]  /*02e0*/  UIADD3 UR6, UP1, UPT, UR4, 0x280, URZ ;  /* 0x0000028004067890 */ /* 0x000fe4000ff3e0ff */
[----:B------:R-:W-:Y:S02]  /*02f0*/  UIADD3 UR4, UP0, UPT, UR4, 0x180, URZ ;  /* 0x0000018004047890 */ /* 0x000fe4000ff1e0ff */
[----:B------:R-:W-:Y:S02]  /*0300*/  UIADD3.X UR9, UPT, UPT, URZ, UR5, URZ, UP2, !UPT ;  /* 0x00000005ff097290 */ /* 0x000fe400097fe4ff */
[----:B------:R-:W-:-:S02]  /*0310*/  UIADD3.X UR7, UPT, UPT, URZ, UR5, URZ, UP1, !UPT ;  /* 0x00000005ff077290 */ /* 0x000fc40008ffe4ff */
[----:B------:R-:W-:-:S05]  /*0320*/  UIADD3.X UR5, UPT, UPT, URZ, UR5, URZ, UP0, !UPT ;  /* 0x00000005ff057290 */ /* 0x000fca00087fe4ff */
[----:B------:R3:W-:Y:S02]  /*0330*/  UTMACCTL.PF [UR8] ;  /* 0x00000000080079b9 */ /* 0x0007e40008040000 */
[----:B------:R3:W-:Y:S02]  /*0340*/  UTMACCTL.PF [UR6] ;  /* 0x00000000060079b9 */ /* 0x0007e40008040000 */
[----:B------:R3:W-:Y:S02]  /*0350*/  UTMACCTL.PF [UR4] ;  /* 0x00000000040079b9 */ /* 0x0007e40008040000 */
[----:B---3--:R-:W-:Y:S01]  /*0360*/  NOP ;  /* 0x0000000000007918 */ /* 0x008fe20000000000 */
.L_x_5:
[----:B------:R-:W-:Y:S05]  /*0370*/  BSYNC.RECONVERGENT B0 ;  /* 0x0000000000007941 */ /* 0x000fea0003800200 */
.L_x_4:
[----:B------:R-:W-:Y:S04]  /*0380*/  BSSY.RECONVERGENT B0, `(.L_x_6) ;  /* 0x000000a000007945 */ /* 0x000fe80003800200 */
[----:B------:R-:W-:Y:S05]  /*0390*/  @P0 BRA `(.L_x_7) ;  /* 0x0000000000200947 */ /* 0x000fea0003800000 */
[----:B------:R-:W3:Y:S02]  /*03a0*/  LDCU.64 UR4, c[0x0][0x348] ;  /* 0x00006900ff0477ac */ /* 0x000ee40008000a00 */
[----:B---3--:R-:W-:Y:S02]  /*03b0*/  UIADD3 UR6, UP1, UPT, UR4, 0x780, URZ ;  /* 0x0000078004067890 */ /* 0x008fe4000ff3e0ff */
[----:B------:R-:W-:Y:S02]  /*03c0*/  UIADD3 UR4, UP0, UPT, UR4, 0x880, URZ ;  /* 0x0000088004047890 */ /* 0x000fe4000ff1e0ff */
[----:B------:R-:W-:Y:S02]  /*03d0*/  UIADD3.X UR7, UPT, UPT, URZ, UR5, URZ, UP1, !UPT ;  /* 0x00000005ff077290 */ /* 0x000fe40008ffe4ff */
[----:B------:R-:W-:-:S07]  /*03e0*/  UIADD3.X UR5, UPT, UPT, URZ, UR5, URZ, UP0, !UPT ;  /* 0x00000005ff057290 */ /* 0x000fce00087fe4ff */
[----:B------:R3:W-:Y:S02]  /*03f0*/  UTMACCTL.PF [UR6] ;  /* 0x00000000060079b9 */ /* 0x0007e40008040000 */
[----:B------:R3:W-:Y:S02]  /*0400*/  UTMACCTL.PF [UR4] ;  /* 0x00000000040079b9 */ /* 0x0007e40008040000 */
[----:B---3--:R-:W-:Y:S01]  /*0410*/  NOP ;  /* 0x0000000000007918 */ /* 0x008fe20000000000 */
.L_x_7:
[----:B------:R-:W-:Y:S05]  /*0420*/  BSYNC.RECONVERGENT B0 ;  /* 0x0000000000007941 */ /* 0x000fea0003800200 */
.L_x_6:
[----:B------:R-:W3:Y:S01]  /*0430*/  LDCU.64 UR4, c[0x0][0xa88] ;  /* 0x00015100ff0477ac */ /* 0x000ee20008000a00 */
[----:B------:R-:W-:Y:S02]  /*0440*/  UISETP.EQ.U32.AND UP1, UPT, UR10, URZ, UPT ;  /* 0x000000ff0a00728c */ /* 0x000fe4000bf22070 */
[----:B------:R-:W-:Y:S02]  /*0450*/  UPLOP3.LUT UP4, UPT, UPT, UPT, UPT, 0x80, 0x8 ;  /* 0x000000000008789c */ /* 0x000fe40003f8f070 */
[----:B---3--:R-:W-:-:S04]  /*0460*/  UISETP.NE.U32.AND UP0, UPT, UR4, URZ, UPT ;  /* 0x000000ff0400728c */ /* 0x008fc8000bf05070 */
[----:B------:R-:W-:-:S04]  /*0470*/  UISETP.NE.AND.EX UP2, UPT, UR5, URZ, UPT, UP0 ;  /* 0x000000ff0500728c */ /* 0x000fc8000bf45300 */
[----:B------:R-:W-:-:S04]  /*0480*/  UISETP.EQ.OR.EX UP3, UPT, UR11, URZ, !UP2, UP1 ;  /* 0x000000ff0b00728c */ /* 0x000fc8000d762710 */
[----:B------:R-:W-:-:S06]  /*0490*/  UP2UR UR4, UPR, URZ, 0x8 ;  /* 0x00000008ff047883 */ /* 0x000fcc0008000000 */
[----:B------:R-:W-:Y:S01]  /*04a0*/  MOV R87, UR4 ;  /* 0x0000000400577c02 */ /* 0x000fe20008000f00 */
[----:B------:R-:W-:Y:S06]  /*04b0*/  BRA.U !UP3, `(.L_x_8) ;  /* 0x000000010b207547 */ /* 0x000fec000b800000 */
[----:B------:R-:W-:Y:S01]  /*04c0*/  UISETP.NE.U32.AND UP0, UPT, UR10, URZ, UPT ;  /* 0x000000ff0a00728c */ /* 0x000fe2000bf05070 */
[----:B-----5:R-:W-:Y:S01]  /*04d0*/  FSETP.NEU.AND P0, PT, R41, RZ, PT ;  /* 0x000000ff2900720b */ /* 0x020fe20003f0d000 */
[----:B------:R-:W-:Y:S02]  /*04e0*/  USEL UR4, URZ, 0xffffffff, UP2 ;  /* 0xffffffffff047887 */ /* 0x000fe40009000000 */
[----:B------:R-:W-:-:S10]  /*04f0*/  UISETP.NE.AND.EX UP1, UPT, UR11, URZ, UPT, UP0 ;  /* 0x000000ff0b00728c */ /* 0x000fd4000bf25300 */
[----:B------:R-:W-:Y:S01]  /*0500*/  VOTEU.ANY UP0, P0 ;  /* 0x0000000000ff7886 */ /* 0x000fe20000000100 */
[----:B------:R-:W-:-:S04]  /*0510*/  @!UP1 USEL UR4, URZ, 0xffffffff, UP0 ;  /* 0xffffffffff049887 */ /* 0x000fc80008000000 */
[----:B------:R-:W-:-:S04]  /*0520*/  ULOP3.LUT UR4, UR4, 0x1, URZ, 0xc0, !UPT ;  /* 0x0000000104047892 */ /* 0x000fc8000f8ec0ff */
[----:B------:R-:W-:-:S11]  /*0530*/  UISETP.NE.U32.AND UP4, UPT, UR4, 0x1, UPT ;  /* 0x000000010400788c */ /* 0x000fd6000bf85070 */
.L_x_8:
[----:B------:R-:W3:Y:S02]  /*0540*/  SHFL.IDX PT, R0, R80, RZ, 0x1f ;  /* 0x00001fff50007589 */ /* 0x000ee400000e0000 */
[----:B---3--:R-:W-:-:S13]  /*0550*/  ISETP.NE.AND P0, PT, R0, RZ, PT ;  /* 0x000000ff0000720c */ /* 0x008fda0003f05270 */
[----:B------:R-:W-:Y:S05]  /*0560*/  @P0 BRA `(.L_x_9) ;  /* 0x00000000003c0947 */ /* 0x000fea0003800000 */
[----:B------:R-:W-:Y:S01]  /*0570*/  UMOV UR4, 0x400 ;  /* 0x0000040000047882 */ /* 0x000fe20000000000 */
[----:B------:R-:W-:Y:S01]  /*0580*/  UMOV UR6, 0x1 ;  /* 0x0000000100067882 */ /* 0x000fe20000000000 */
[----:B------:R-:W-:Y:S02]  /*0590*/  ULEA UR4, UR54, UR4, 0x18 ;  /* 0x0000000436047291 */ /* 0x000fe4000f8ec0ff */
[----:B------:R-:W-:-:S04]  /*05a0*/  UIADD3 UR6, UPT, UPT, -UR6, 0x100000, URZ ;  /* 0x0010000006067890 */ /* 0x000fc8000fffe1ff */
[----:B------:R-:W-:Y:S02]  /*05b0*/  USHF.L.U32 UR7, UR6, 0xb, URZ ;  /* 0x0000000b06077899 */ /* 0x000fe400080006ff */
[----:B------:R-:W-:Y:S01]  /*05c0*/  USHF.L.U32 UR6, UR6, 0x1, URZ ;  /* 0x0000000106067899 */ /* 0x000fe200080006ff */
[----:B------:R-:W-:Y:S01]  /*05d0*/  ELECT P0, URZ, PT ;  /* 0x0000000000ff782f */ /* 0x000fe20003800000 */
[----:B------:R-:W3:Y:S10]  /*05e0*/  FENCE.VIEW.ASYNC.S ;  /* 0x00000000000073c6 */ /* 0x000ef40000000000 */
[----:B---3--:R3:W4:Y:S01]  /*05f0*/  SYNCS.EXCH.64 URZ, [UR4], UR6 ;  /* 0x0000000604ff75b2 */ /* 0x0087220008000100 */
[----:B------:R3:W1:Y:S01]  /*0600*/  SYNCS.EXCH.64 URZ, [UR4+0x18], UR6 ;  /* 0x0000180604ff75b2 */ /* 0x0006620008000100 */
[----:B------:R3:W1:Y:S01]  /*0610*/  SYNCS.EXCH.64 URZ, [UR4+0x8], UR6 ;  /* 0x0000080604ff75b2 */ /* 0x0006620008000100 */
[----:B------:R3:W1:Y:S01]  /*0620*/  SYNCS.EXCH.64 URZ, [UR4+0x20], UR6 ;  /* 0x0000200604ff75b2 */ /* 0x0006620008000100 */
[----:B------:R3:W1:Y:S01]  /*0630*/  SYNCS.EXCH.64 URZ, [UR4+0x10], UR6 ;  /* 0x0000100604ff75b2 */ /* 0x0006620008000100 */
[----:B------:R3:W1:Y:S01]  /*0640*/  SYNCS.EXCH.64 URZ, [UR4+0x28], UR6 ;  /* 0x0000280604ff75b2 */ /* 0x0006620008000100 */
[----:B------:R-:W-:Y:S01]  /*0650*/  NOP ;  /* 0x0000000000007918 */ /* 0x000fe20000000000 */
.L_x_9:
[----:B------:R-:W2:Y:S01]  /*0660*/  SHFL.IDX PT, R0, R80, RZ, 0x1f ;  /* 0x00001fff50007589 */ /* 0x000ea200000e0000 */
[----:B------:R-:W-:Y:S01]  /*0670*/  NOP ;  /* 0x0000000000007918 */ /* 0x000fe20000000000 */
[----:B--2---:R-:W-:-:S13]  /*0680*/  ISETP.NE.AND P0, PT, R0, 0x1, PT ;  /* 0x000000010000780c */ /* 0x004fda0003f05270 */
[----:B------:R-:W-:Y:S05]  /*0690*/  @P0 BRA `(.L_x_10) ;  /* 0x0000000000540947 */ /* 0x000fea0003800000 */
[----:B---3--:R-:W-:Y:S01]  /*06a0*/  UMOV UR4, 0x400 ;  /* 0x0000040000047882 */ /* 0x008fe20000000000 */
[----:B------:R-:W-:Y:S01]  /*06b0*/  UMOV UR8, 0x20 ;  /* 0x0000002000087882 */ /* 0x000fe20000000000 */
[----:B------:R-:W-:Y:S01]  /*06c0*/  UMOV UR6, 0x80 ;  /* 0x0000008000067882 */ /* 0x000fe20000000000 */
[----:B------:R-:W-:Y:S02]  /*06d0*/  ULEA UR4, UR54, UR4, 0x18 ;  /* 0x0000000436047291 */ /* 0x000fe4000f8ec0ff */
[----:B------:R-:W-:-:S04]  /*06e0*/  UIADD3 UR8, UPT, UPT, -UR8, 0x100000, URZ ;  /* 0x0010000008087890 */ /* 0x000fc8000fffe1ff */
[----:B------:R-:W-:Y:S02]  /*06f0*/  USHF.L.U32 UR9, UR8, 0xb, URZ ;  /* 0x0000000b08097899 */ /* 0x000fe400080006ff */
[----:B------:R-:W-:Y:S02]  /*0700*/  USHF.L.U32 UR8, UR8, 0x1, URZ ;  /* 0x0000000108087899 */ /* 0x000fe400080006ff */
[----:B------:R-:W-:-:S04]  /*0710*/  UIADD3 UR6, UPT, UPT, -UR6, 0x100000, URZ ;  /* 0x0010000006067890 */ /* 0x000fc8000fffe1ff */
[----:B------:R-:W-:Y:S02]  /*0720*/  USHF.L.U32 UR7, UR6, 0xb, URZ ;  /* 0x0000000b06077899 */ /* 0x000fe400080006ff */
[----:B------:R-:W-:Y:S01]  /*0730*/  USHF.L.U32 UR6, UR6, 0x1, URZ ;  /* 0x0000000106067899 */ /* 0x000fe200080006ff */
[----:B------:R-:W-:Y:S01]  /*0740*/  ELECT P0, URZ, PT ;  /* 0x0000000000ff782f */ /* 0x000fe20003800000 */
[----:B------:R-:W2:Y:S02]  /*0750*/  FENCE.VIEW.ASYNC.S ;  /* 0x00000000000073c6 */ /* 0x000ea40000000000 */
[----:B--2---:R2:W3:Y:S08]  /*0760*/  SYNCS.EXCH.64 URZ, [UR4+0x30], UR8 ;  /* 0x0000300804ff75b2 */ /* 0x0044f00008000100 */
[----:B------:R2:W1:Y:S01]  /*0770*/  SYNCS.EXCH.64 URZ, [UR4+0x50], UR6 ;  /* 0x0000500604ff75b2 */ /* 0x0004620008000100 */
[----:B------:R2:W1:Y:S01]  /*0780*/  SYNCS.EXCH.64 URZ, [UR4+0x38], UR8 ;  /* 0x0000380804ff75b2 */ /* 0x0004620008000100 */
[----:B------:R2:W1:Y:S01]  /*0790*/  SYNCS.EXCH.64 URZ, [UR4+0x58], UR6 ;  /* 0x0000580604ff75b2 */ /* 0x0004620008000100 */
[----:B------:R2:W1:Y:S01]  /*07a0*/  SYNCS.EXCH.64 URZ, [UR4+0x40], UR8 ;  /* 0x0000400804ff75b2 */ /* 0x0004620008000100 */
[----:B------:R2:W1:Y:S01]  /*07b0*/  SYNCS.EXCH.64 URZ, [UR4+0x60], UR6 ;  /* 0x0000600604ff75b2 */ /* 0x0004620008000100 */
[----:B------:R2:W1:Y:S01]  /*07c0*/  SYNCS.EXCH.64 URZ, [UR4+0x48], UR8 ;  /* 0x0000480804ff75b2 */ /* 0x0004620008000100 */
[----:B------:R2:W1:Y:S01]  /*07d0*/  SYNCS.EXCH.64 URZ, [UR4+0x68], UR6 ;  /* 0x0000680604ff75b2 */ /* 0x0004620008000100 */
[----:B------:R-:W-:Y:S01]  /*07e0*/  NOP ;  /* 0x0000000000007918 */ /* 0x000fe20000000000 */
.L_x_10:
[----:B------:R-:W4:Y:S01]  /*07f0*/  SHFL.IDX PT, R0, R80, RZ, 0x1f ;  /* 0x00001fff50007589 */ /* 0x000f2200000e0000 */
[----:B------:R-:W-:Y:S01]  /*0800*/  NOP ;  /* 0x0000000000007918 */ /* 0x000fe20000000000 */
[----:B----4-:R-:W-:-:S13]  /*0810*/  ISETP.NE.AND P0, PT, R0, 0x3, PT ;  /* 0x000000030000780c */ /* 0x010fda0003f05270 */
[----:B------:R-:W-:Y:S05]  /*0820*/  @P0 BRA `(.L_x_11) ;  /* 0x00000000002c0947 */ /* 0x000fea0003800000 */
[----:B--23--:R-:W-:Y:S01]  /*0830*/  UMOV UR6, 0x400 ;  /* 0x0000040000067882 */ /* 0x00cfe20000000000 */
[----:B------:R-:W-:Y:S01]  /*0840*/  UMOV UR4, 0x20 ;  /* 0x0000002000047882 */ /* 0x000fe20000000000 */
[----:B------:R-:W-:Y:S02]  /*0850*/  ULEA UR6, UR54, UR6, 0x18 ;  /* 0x0000000636067291 */ /* 0x000fe4000f8ec0ff */
[----:B------:R-:W-:-:S04]  /*0860*/  UIADD3 UR4, UPT, UPT, -UR4, 0x100000, URZ ;  /* 0x0010000004047890 */ /* 0x000fc8000fffe1ff */
[----:B------:R-:W-:Y:S02]  /*0870*/  USHF.L.U32 UR5, UR4, 0xb, URZ ;  /* 0x0000000b04057899 */ /* 0x000fe400080006ff */
[----:B------:R-:W-:Y:S01]  /*0880*/  USHF.L.U32 UR4, UR4, 0x1, URZ ;  /* 0x0000000104047899 */ /* 0x000fe200080006ff */
[----:B------:R-:W-:Y:S01]  /*0890*/  ELECT P0, URZ, PT ;  /* 0x0000000000ff782f */ /* 0x000fe20003800000 */
[----:B------:R-:W2:Y:S10]  /*08a0*/  FENCE.VIEW.ASYNC.S ;  /* 0x00000000000073c6 */ /* 0x000eb40000000000 */
[----:B--2---:R4:W2:Y:S01]  /*08b0*/  SYNCS.EXCH.64 URZ, [UR6+0x70], UR4 ;  /* 0x0000700406ff75b2 */ /* 0x0048a20008000100 */
[----:B------:R4:W3:Y:S02]  /*08c0*/  SYNCS.EXCH.64 URZ, [UR6+0x78], UR4 ;  /* 0x0000780406ff75b2 */ /* 0x0008e40008000100 */
[----:B----4-:R-:W-:Y:S01]  /*08d0*/  NOP ;  /* 0x0000000000007918 */ /* 0x010fe20000000000 */
.L_x_11:
[----:B------:R-:W4:Y:S01]  /*08e0*/  SHFL.IDX PT, R0, R80, RZ, 0x1f ;  /* 0x00001fff50007589 */ /* 0x000f2200000e0000 */
[----:B------:R-:W-:Y:S01]  /*08f0*/  NOP ;  /* 0x0000000000007918 */ /* 0x000fe20000000000 */
[----:B----4-:R-:W-:-:S13]  /*0900*/  ISETP.NE.AND P0, PT, R0, 0x4, PT ;  /* 0x000000040000780c */ /* 0x010fda0003f05270 */
[----:B------:R-:W-:Y:S05]  /*0910*/  @P0 BRA `(.L_x_12) ;  /* 0x0000000000480947 */ /* 0x000fea0003800000 */
[----:B--23--:R-:W-:Y:S01]  /*0920*/  UMOV UR4, 0x1e0 ;  /* 0x000001e000047882 */ /* 0x00cfe20000000000 */
[----:B------:R-:W-:Y:S01]  /*0930*/  UMOV UR6, 0x400 ;  /* 0x0000040000067882 */ /* 0x000fe20000000000 */
[----:B------:R-:W-:Y:S01]  /*0940*/  USEL UR4, UR4, 0x1a0, UP4 ;  /* 0x000001a004047887 */ /* 0x000fe2000a000000 */
        /* <DEDUP_REMOVED lines=10> */
[----:B--2---:R4:W2:Y:S08]  /*09f0*/  SYNCS.EXCH.64 URZ, [UR6+0x80], UR8 ;  /* 0x0000800806ff75b2 */ /* 0x0048b00008000100 */
[----:B------:R4:W3:Y:S01]  /*0a00*/  SYNCS.EXCH.64 URZ, [UR6+0x90], UR4 ;  /* 0x0000900406ff75b2 */ /* 0x0008e20008000100 */
[----:B------:R4:W1:Y:S01]  /*0a10*/  SYNCS.EXCH.64 URZ, [UR6+0x88], UR8 ;  /* 0x0000880806ff75b2 */ /* 0x0008620008000100 */
[----:B------:R4:W1:Y:S02]  /*0a20*/  SYNCS.EXCH.64 URZ, [UR6+0x98], UR4 ;  /* 0x0000980406ff75b2 */ /* 0x0008640008000100 */
[----:B----4-:R-:W-:Y:S01]  /*0a30*/  NOP ;  /* 0x0000000000007918 */ /* 0x010fe20000000000 */
.L_x_12:
[----:B------:R-:W4:Y:S01]  /*0a40*/  SHFL.IDX PT, R0, R80, RZ, 0x1f ;  /* 0x00001fff50007589 */ /* 0x000f2200000e0000 */
[----:B------:R-:W-:Y:S01]  /*0a50*/  NOP ;  /* 0x0000000000007918 */ /* 0x000fe20000000000 */
[----:B----4-:R-:W-:-:S13]  /*0a60*/  ISETP.NE.AND P0, PT, R0, 0x5, PT ;  /* 0x000000050000780c */ /* 0x010fda0003f05270 */
[----:B------:R-:W-:Y:S05]  /*0a70*/  @P0 BRA `(.L_x_13) ;  /* 0x00000000003c0947 */ /* 0x000fea0003800000 */
[----:B--23--:R-:W-:Y:S01]  /*0a80*/  UMOV UR4, 0x400 ;  /* 0x0000040000047882 */ /* 0x00cfe20000000000 */
        /* <DEDUP_REMOVED lines=12> */
[----:B------:R4:W3:Y:S02]  /*0b50*/  SYNCS.EXCH.64 URZ, [UR4+0xa8], UR8 ;  /* 0x0000a80804ff75b2 */ /* 0x0008e40008000100 */
[----:B----4-:R-:W-:Y:S01]  /*0b60*/  NOP ;  /* 0x0000000000007918 */ /* 0x010fe20000000000 */
.L_x_13:
[----:B------:R-:W4:Y:S01]  /*0b70*/  SHFL.IDX PT, R0, R80, RZ, 0x1f ;  /* 0x00001fff50007589 */ /* 0x000f2200000e0000 */
[----:B------:R-:W-:Y:S01]  /*0b80*/  ISETP.NE.OR P1, PT, RZ, UR18, !P2 ;  /* 0x00000012ff007c0c */ /* 0x000fe2000d725670 */
        /* <DEDUP_REMOVED lines=12> */
[----:B------:R4:W3:Y:S01]  /*0c50*/  SYNCS.EXCH.64 URZ, [UR4+0xc0], UR6 ;  /* 0x0000c00604ff75b2 */ /* 0x0008e20008000100 */
[----:B------:R4:W1:Y:S01]  /*0c60*/  SYNCS.EXCH.64 URZ, [UR4+0xb8], UR6 ;  /* 0x0000b80604ff75b2 */ /* 0x0008620008000100 */
[----:B------:R4:W1:Y:S02]  /*0c70*/  SYNCS.EXCH.64 URZ, [UR4+0xc8], UR6 ;  /* 0x0000c80604ff75b2 */ /* 0x0008640008000100 */
[----:B----4-:R-:W-:Y:S01]  /*0c80*/  NOP ;  /* 0x0000000000007918 */ /* 0x010fe20000000000 */
.L_x_14:
[----:B------:R-:W-:Y:S01]  /*0c90*/  VOTEU.ALL UP0, P1 ;  /* 0x0000000000ff7886 */ /* 0x000fe20000800000 */
[----:B--23--:R-:W-:Y:S01]  /*0ca0*/  UMOV UR4, 0x100 ;  /* 0x0000010000047882 */ /* 0x00cfe20000000000 */
[----:B------:R-:W2:Y:S01]  /*0cb0*/  LDCU UR7, c[0x0][0x36c] ;  /* 0x00006d80ff0777ac */ /* 0x000ea20008000800 */
[----:B------:R-:W-:Y:S01]  /*0cc0*/  NOP ;  /* 0x0000000000007918 */ /* 0x000fe20000000000 */
[----:B-1----:R-:W-:Y:S01]  /*0cd0*/  LOP3.LUT R3, R95, 0x1f, RZ, 0xc0, !PT ;  /* 0x0000001f5f037812 */ /* 0x002fe200078ec0ff */
[----:B------:R-:W-:Y:S01]  /*0ce0*/  @!UP0 UMOV UR6, 0x400 ;  /* 0x0000040000068882 */ /* 0x000fe20000000000 */
[----:B------:R-:W-:-:S04]  /*0cf0*/  @!UP0 UIADD3 UR4, UPT, UPT, -UR4, 0x100000, URZ ;  /* 0x0010000004048890 */ /* 0x000fc8000fffe1ff */
[----:B------:R-:W-:Y:S02]  /*0d00*/  @!UP0 USHF.L.U32 UR5, UR4, 0xb, URZ ;  /* 0x0000000b04058899 */ /* 0x000fe400080006ff */
[----:B------:R-:W-:Y:S02]  /*0d10*/  @!UP0 USHF.L.U32 UR4, UR4, 0x1, URZ ;  /* 0x0000000104048899 */ /* 0x000fe400080006ff */
[----:B------:R-:W-:Y:S01]  /*0d20*/  @!UP0 ULEA UR6, UR54, UR6, 0x18 ;  /* 0x0000000636068291 */ /* 0x000fe2000f8ec0ff */
[----:B------:R-:W-:Y:S01]  /*0d30*/  VOTEU.ALL UP0, P1 ;  /* 0x0000000000ff7886 */ /* 0x000fe20000800000 */
[----:B------:R-:W-:Y:S02]  /*0d40*/  UISETP.NE.AND UP5, UPT, UR18, URZ, UPT ;  /* 0x000000ff1200728c */ /* 0x000fe4000bfa5270 */
[----:B--2---:R-:W-:Y:S01]  /*0d50*/  UISETP.EQ.U32.AND UP6, UPT, UR7, 0x1, UPT ;  /* 0x000000010700788c */ /* 0x004fe2000bfc2070 */
[----:B------:R-:W1:Y:S07]  /*0d60*/  FENCE.VIEW.ASYNC.S ;  /* 0x00000000000073c6 */ /* 0x000e6e0000000000 */
[----:B-1----:R1:W2:Y:S01]  /*0d70*/  @!UP0 SYNCS.EXCH.64 URZ, [UR6+0xd0], UR4 ;  /* 0x0000d00406ff85b2 */ /* 0x0022a20008000100 */
[----:B------:R-:W-:Y:S05]  /*0d80*/  BRA.U !UP6, `(.L_x_15) ;  /* 0x000000010e087547 */ /* 0x000fea000b800000 */
[----:B--2---:R-:W-:Y:S01]  /*0d90*/  UCGABAR_ARV ;  /* 0x00000000000079c7 */ /* 0x004fe20008000000 */
[----:B------:R-:W-:Y:S05]  /*0da0*/  BRA `(.L_x_16) ;  /* 0x0000000000047947 */ /* 0x000fea0003800000 */
.L_x_15:
[----:B--2---:R-:W-:Y:S01]  /*0db0*/  NOP ;  /* 0x0000000000007918 */ /* 0x004fe20000000000 */
.L_x_16:
[----:B------:R-:W2:Y:S01]  /*0dc0*/  S2UR UR26, SR_CTAID.X ;  /* 0x00000000001a79c3 */ /* 0x000ea20000002500 */
[----:B------:R-:W-:-:S05]  /*0dd0*/  CS2R.32 R86, SR_CgaSize ;  /* 0x0000000000567805 */ /* 0x000fca0000008a00 */
[----:B------:R-:W-:-:S05]  /*0de0*/  IMAD R86, R86, -0xa0, RZ ;  /* 0xffffff6056567824 */ /* 0x000fca00078e02ff */
[----:B-1----:R-:W-:-:S14]  /*0df0*/  R2UR UR5, R86 ;  /* 0x00000000560572ca */ /* 0x002fdc00000e0000 */
[----:B------:R-:W1:Y:S01]  /*0e00*/  LDCU UR5, c[0x0][UR5+0x2b0] ;  /* 0x00005600050577ac */ /* 0x000e620008000800 */
[----:B------:R-:W-:-:S05]  /*0e10*/  CS2R.32 R86, SR_CgaSize ;  /* 0x0000000000567805 */ /* 0x000fca0000008a00 */
[----:B------:R-:W-:-:S05]  /*0e20*/  IMAD R86, R86, -0xa0, RZ ;  /* 0xffffff6056567824 */ /* 0x000fca00078e02ff */
[----:B------:R-:W-:-:S14]  /*0e30*/  R2UR UR4, R86 ;  /* 0x00000000560472ca */ /* 0x000fdc00000e0000 */
[----:B------:R-:W3:Y:S01]  /*0e40*/  LDCU UR4, c[0x0][UR4+0x2b4] ;  /* 0x00005680040477ac */ /* 0x000ee20008000800 */
[----:B------:R-:W4:Y:S01]  /*0e50*/  S2UR UR7, SR_CTAID.Y ;  /* 0x00000000000779c3 */ /* 0x000f220000002600 */
[----:B------:R-:W-:-:S05]  /*0e60*/  CS2R.32 R86, SR_CgaSize ;  /* 0x0000000000567805 */ /* 0x000fca0000008a00 */
[----:B------:R-:W-:-:S05]  /*0e70*/  IMAD R86, R86, -0xa0, RZ ;  /* 0xffffff6056567824 */ /* 0x000fca00078e02ff */
[----:B------:R-:W-:-:S14]  /*0e80*/  R2UR UR8, R86 ;  /* 0x00000000560872ca */ /* 0x000fdc00000e0000 */
[----:B------:R-:W3:Y:S01]  /*0e90*/  LDCU UR8, c[0x0][UR8+0x2a0] ;  /* 0x00005400080877ac */ /* 0x000ee20008000800 */
[----:B------:R-:W-:-:S05]  /*0ea0*/  CS2R.32 R86, SR_CgaSize ;  /* 0x0000000000567805 */ /* 0x000fca0000008a00 */
[----:B------:R-:W-:-:S05]  /*0eb0*/  IMAD R86, R86, -0xa0, RZ ;  /* 0xffffff6056567824 */ /* 0x000fca00078e02ff */
[----:B------:R-:W-:-:S14]  /*0ec0*/  R2UR UR9, R86 ;  /* 0x00000000560972ca */ /* 0x000fdc00000e0000 */
[----:B------:R-:W3:Y:S01]  /*0ed0*/  LDCU UR9, c[0x0][UR9+0x2a4] ;  /* 0x00005480090977ac */ /* 0x000ee20008000800 */
[----:B------:R-:W3:Y:S01]  /*0ee0*/  S2UR UR36, SR_CTAID.Z ;  /* 0x00000000002479c3 */ /* 0x000ee20000002700 */
[----:B------:R-:W3:Y:S01]  /*0ef0*/  LDCU UR19, c[0x0][0xd24] ;  /* 0x0001a480ff1377ac */ /* 0x000ee20008000800 */
[----:B------:R-:W3:Y:S01]  /*0f00*/  LDCU UR45, c[0x0][0xd24] ;  /* 0x0001a480ff2d77ac */ /* 0x000ee20008000800 */
[----:B--2---:R-:W-:Y:S01]  /*0f10*/  I2FP.F32.U32 R2, UR26 ;  /* 0x0000001a00027c45 */ /* 0x004fe20008201000 */
[----:B------:R-:W2:Y:S04]  /*0f20*/  LDCU UR23, c[0x0][0xd30] ;  /* 0x0001a600ff1777ac */ /* 0x000ea80008000800 */
[----:B-1----:R-:W-:Y:S01]  /*0f30*/  FMUL R2, R2, UR5 ;  /* 0x0000000502027c20 */ /* 0x002fe20008400000 */
[----:B------:R-:W-:Y:S01]  /*0f40*/  ULOP3.LUT UR47, UR26, 0x1, URZ, 0xc0, !UPT ;  /* 0x000000011a2f7892 */ /* 0x000fe2000f8ec0ff */
[----:B----4-:R-:W-:Y:S01]  /*0f50*/  I2FP.F32.U32 R0, UR7 ;  /* 0x0000000700007c45 */ /* 0x010fe20008201000 */
[----:B------:R-:W-:-:S03]  /*0f60*/  UMOV UR27, UR7 ;  /* 0x00000007001b7c82 */ /* 0x000fc60008000000 */
[----:B------:R-:W1:Y:S01]  /*0f70*/  F2I.U32.TRUNC.NTZ R2, R2 ;  /* 0x0000000200027305 */ /* 0x000e62000020f000 */
[----:B---3--:R-:W-:Y:S01]  /*0f80*/  UISETP.GE.AND UP1, UPT, UR19, 0x1, UPT ;  /* 0x000000011300788c */ /* 0x008fe2000bf26270 */
[----:B------:R-:W-:-:S06]  /*0f90*/  FMUL R0, R0, UR4 ;  /* 0x0000000400007c20 */ /* 0x000fcc0008400000 */
[----:B------:R-:W3:Y:S01]  /*0fa0*/  F2I.U32.TRUNC.NTZ R0, R0 ;  /* 0x0000000000007305 */ /* 0x000ee2000020f000 */
[----:B-1----:R-:W-:Y:S02]  /*0fb0*/  R2UR UR4, R2 ;  /* 0x00000000020472ca */ /* 0x002fe400000e0000 */
[----:B------:R-:W-:Y:S02]  /*0fc0*/  PRMT R2, RZ, 0x7610, R2 ;  /* 0x00007610ff027816 */ /* 0x000fe40000000002 */
[----:B---3--:R-:W-:Y:S02]  /*0fd0*/  R2UR UR6, R0 ;  /* 0x00000000000672ca */ /* 0x008fe400000e0000 */
[----:B------:R-:W-:-:S07]  /*0fe0*/  PRMT R0, RZ, 0x7610, R0 ;  /* 0x00007610ff007816 */ /* 0x000fce0000000000 */
[----:B------:R-:W-:-:S04]  /*0ff0*/  UIADD3 UR5, UPT, UPT, -UR4, URZ, URZ ;  /* 0x000000ff04057290 */ /* 0x000fc8000fffe1ff */
[----:B------:R-:W-:Y:S02]  /*1000*/  UIMAD UR5, UR8, UR5, UR26 ;  /* 0x00000005080572a4 */ /* 0x000fe4000f8e021a */
[----:B------:R-:W-:-:S04]  /*1010*/  UIADD3 UR4, UPT, UPT, -UR6, URZ, URZ ;  /* 0x000000ff06047290 */ /* 0x000fc8000fffe1ff */
[----:B------:R-:W-:Y:S01]  /*1020*/  IMAD.U32 R86, RZ, RZ, UR5 ;  /* 0x00000005ff567e24 */ /* 0x000fe2000f8e00ff */
[----:B------:R-:W-:-:S06]  /*1030*/  UIMAD UR4, UR9, UR4, UR7 ;  /* 0x00000004090472a4 */ /* 0x000fcc000f8e0207 */
[----:B------:R-:W-:Y:S01]  /*1040*/  IMAD.U32 R85, RZ, RZ, UR4 ;  /* 0x00000004ff557e24 */ /* 0x000fe2000f8e00ff */
[----:B--2---:R-:W-:Y:S06]  /*1050*/  BRA.U UP5, `(.L_x_17) ;  /* 0x0000000105307547 */ /* 0x004fec000b800000 */
[----:B------:R-:W-:Y:S01]  /*1060*/  R2UR UR5, R85 ;  /* 0x00000000550572ca */ /* 0x000fe200000e0000 */
[----:B------:R-:W-:Y:S01]  /*1070*/  UMOV UR7, 0x3 ;  /* 0x0000000300077882 */ /* 0x000fe20000000000 */
[----:B------:R-:W-:-:S11]  /*1080*/  R2UR UR4, R86 ;  /* 0x00000000560472ca */ /* 0x000fd600000e0000 */
[----:B------:R-:W-:-:S04]  /*1090*/  UISETP.NE.AND UP0, UPT, UR5, URZ, UPT ;  /* 0x000000ff0500728c */ /* 0x000fc8000bf05270 */
[----:B------:R-:W-:Y:S02]  /*10a0*/  UISETP.LT.U32.OR UP0, UPT, UR4, 0x2, !UP0 ;  /* 0x000000020400788c */ /* 0x000fe4000c701470 */
[----:B------:R-:W-:Y:S02]  /*10b0*/  ULOP3.LUT UR4, UR4, 0xfffffffe, URZ, 0xc0, !UPT ;  /* 0xfffffffe04047892 */ /* 0x000fe4000f8ec0ff */
[----:B------:R-:W-:Y:S02]  /*10c0*/  USEL UR6, URZ, 0x1, !UP0 ;  /* 0x00000001ff067887 */ /* 0x000fe4000c000000 */
[----:B------:R-:W-:Y:S02]  /*10d0*/  USEL UR5, URZ, 0x2, !UP0 ;  /* 0x00000002ff057887 */ /* 0x000fe4000c000000 */
[----:B------:R-:W-:Y:S02]  /*10e0*/  USHF.L.U32 UR4, UR7, UR4, URZ ;  /* 0x0000000407047299 */ /* 0x000fe400080006ff */
[----:B------:R-:W-:-:S04]  /*10f0*/  UIADD3 UR5, UPT, UPT, UR6, UR5, URZ ;  /* 0x0000000506057290 */ /* 0x000fc8000fffe0ff */
[----:B------:R-:W-:Y:S02]  /*1100*/  IMAD.U32 R0, RZ, RZ, UR4 ;  /* 0x00000004ff007e24 */ /* 0x000fe4000f8e00ff */
[----:B------:R-:W-:Y:S02]  /*1110*/  IMAD.U32 R2, RZ, RZ, UR5 ;  /* 0x00000005ff027e24 */ /* 0x000fe4000f8e00ff */
.L_x_17:
[----:B------:R-:W-:Y:S05]  /*1120*/  BRA.U !UP1, `(.L_x_18) ;  /* 0x0000000109d07547 */ /* 0x000fea000b800000 */
[----:B------:R-:W1:Y:S01]  /*1130*/  LDCU.128 UR12, c[0x0][0xd10] ;  /* 0x0001a200ff0c77ac */ /* 0x000e620008000c00 */
[----:B------:R-:W2:Y:S01]  /*1140*/  LDCU UR6, c[0x0][0x370] ;  /* 0x00006e00ff0677ac */ /* 0x000ea20008000800 */
[----:B------:R-:W3:Y:S01]  /*1150*/  LDCU UR7, c[0x0][0x374] ;  /* 0x00006e80ff0777ac */ /* 0x000ee20008000800 */
[----:B------:R-:W4:Y:S01]  /*1160*/  LDCU UR21, c[0x0][0xd0c] ;  /* 0x0001a180ff1577ac */ /* 0x000f220008000800 */
[----:B------:R-:W4:Y:S01]  /*1170*/  LDCU UR22, c[0x0][0xd20] ;  /* 0x0001a400ff1677ac */ /* 0x000f220008000800 */
[----:B------:R-:W4:Y:S01]  /*1180*/  LDCU.64 UR8, c[0x0][0xd28] ;  /* 0x0001a500ff0877ac */ /* 0x000f220008000a00 */
[----:B-1----:R-:W-:Y:S02]  /*1190*/  UISETP.NE.AND UP3, UPT, UR14, 0x1, UPT ;  /* 0x000000010e00788c */ /* 0x002fe4000bf65270 */
[----:B---3--:R-:W-:Y:S02]  /*11a0*/  UIMAD.WIDE.U32 UR10, UR7, UR15, URZ ;  /* 0x0000000f070a72a5 */ /* 0x008fe4000f8e00ff */
[----:B--2---:R-:W-:-:S02]  /*11b0*/  UIMAD.WIDE.U32 UR16, UR6, UR12, URZ ;  /* 0x0000000c061072a5 */ /* 0x004fc4000f8e00ff */
[----:B----4-:R-:W-:Y:S02]  /*11c0*/  UISETP.NE.AND UP0, UPT, UR21, 0x1, UPT ;  /* 0x000000011500788c */ /* 0x010fe4000bf05270 */
[----:B------:R-:W-:Y:S01]  /*11d0*/  UIMAD.WIDE.U32 UR4, UR26, UR12, URZ ;  /* 0x0000000c1a0472a5 */ /* 0x000fe2000f8e00ff */
[----:B------:R-:W-:Y:S02]  /*11e0*/  UMOV UR10, UR11 ;  /* 0x0000000b000a7c82 */ /* 0x000fe40008000000 */
[----:B------:R-:W-:Y:S01]  /*11f0*/  UMOV UR16, UR17 ;  /* 0x0000001100107c82 */ /* 0x000fe20008000000 */
[----:B------:R-:W-:Y:S02]  /*1200*/  @UP3 USHF.R.U32.HI UR7, URZ, UR22, UR10 ;  /* 0x00000016ff073299 */ /* 0x000fe4000801160a */
[----:B------:R-:W-:Y:S02]  /*1210*/  UISETP.NE.AND UP1, UPT, UR19, 0x1, UPT ;  /* 0x000000011300788c */ /* 0x000fe4000bf25270 */
[----:B------:R-:W-:-:S02]  /*1220*/  USHF.R.U32.HI UR5, URZ, UR13, UR5 ;  /* 0x0000000dff057299 */ /* 0x000fc40008011605 */
[----:B------:R-:W-:Y:S02]  /*1230*/  @UP0 USHF.R.U32.HI UR6, URZ, UR13, UR16 ;  /* 0x0000000dff060299 */ /* 0x000fe40008011610 */
[----:B------:R-:W-:Y:S02]  /*1240*/  UIMAD.WIDE.U32 UR12, UR27, UR15, URZ ;  /* 0x0000000f1b0c72a5 */ /* 0x000fe4000f8e00ff */
[----:B------:R-:W-:Y:S02]  /*1250*/  UIMAD.WIDE.U32 UR10, UR7, UR8, URZ ;  /* 0x00000008070a72a5 */ /* 0x000fe4000f8e00ff */
[----:B------:R-:W-:Y:S02]  /*1260*/  UIMAD.WIDE.U32 UR16, UR6, UR8, URZ ;  /* 0x00000008061072a5 */ /* 0x000fe4000f8e00ff */
[----:B------:R-:W-:Y:S01]  /*1270*/  USEL UR5, UR26, UR5, !UP0 ;  /* 0x000000051a057287 */ /* 0x000fe2000c000000 */
[----:B------:R-:W-:Y:S02]  /*1280*/  UMOV UR4, UR13 ;  /* 0x0000000d00047c82 */ /* 0x000fe40008000000 */
[----:B------:R-:W-:Y:S01]  /*1290*/  UMOV UR10, UR11 ;  /* 0x0000000b000a7c82 */ /* 0x000fe20008000000 */
[----:B------:R-:W-:-:S02]  /*12a0*/  USHF.R.U32.HI UR4, URZ, UR22, UR4 ;  /* 0x00000016ff047299 */ /* 0x000fc40008011604 */
[----:B------:R-:W-:Y:S01]  /*12b0*/  @UP1 USHF.R.U32.HI UR7, URZ, UR9, UR10 ;  /* 0x00000009ff071299 */ /* 0x000fe2000801160a */
[----:B------:R-:W-:Y:S01]  /*12c0*/  UMOV UR16, UR17 ;  /* 0x0000001100107c82 */ /* 0x000fe20008000000 */
[----:B------:R-:W-:Y:S02]  /*12d0*/  USEL UR4, UR27, UR4, !UP3 ;  /* 0x000000041b047287 */ /* 0x000fe4000d800000 */
[----:B------:R-:W-:Y:S02]  /*12e0*/  @UP1 USHF.R.U32.HI UR6, URZ, UR9, UR16 ;  /* 0x00000009ff061299 */ /* 0x000fe40008011610 */
[----:B------:R-:W-:Y:S02]  /*12f0*/  UIMAD UR7, UR7, UR19, URZ ;  /* 0x00000013070772a4 */ /* 0x000fe4000f8e02ff */
[----:B------:R-:W-:Y:S02]  /*1300*/  UIMAD UR12, UR6, UR19, URZ ;  /* 0x00000013060c72a4 */ /* 0x000fe4000f8e02ff */
[----:B------:R-:W-:-:S02]  /*1310*/  UISETP.GE.AND UP0, UPT, UR4, UR7, UPT ;  /* 0x000000070400728c */ /* 0x000fc4000bf06270 */
[----:B------:R-:W-:Y:S02]  /*1320*/  UIMAD.WIDE.U32 UR10, UR4, UR8, URZ ;  /* 0x00000008040a72a5 */ /* 0x000fe4000f8e00ff */
[----:B------:R-:W-:Y:S02]  /*1330*/  UISETP.GE.OR UP0, UPT, UR5, UR12, UP0 ;  /* 0x0000000c0500728c */ /* 0x000fe40008706670 */
[----:B------:R-:W-:Y:S02]  /*1340*/  UIMAD.WIDE.U32 UR12, UR5, UR8, URZ ;  /* 0x00000008050c72a5 */ /* 0x000fe4000f8e00ff */
[----:B------:R-:W-:Y:S01]  /*1350*/  UIADD3 UR10, UPT, UPT, -UR4, URZ, URZ ;  /* 0x000000ff040a7290 */ /* 0x000fe2000fffe1ff */
[----:B------:R-:W-:Y:S01]  /*1360*/  UMOV UR8, UR11 ;  /* 0x0000000b00087c82 */ /* 0x000fe20008000000 */
[----:B------:R-:W-:Y:S02]  /*1370*/  UIADD3 UR11, UPT, UPT, -UR5, URZ, URZ ;  /* 0x000000ff050b7290 */ /* 0x000fe4000fffe1ff */
[----:B------:R-:W-:-:S03]  /*1380*/  USHF.R.U32.HI UR8, URZ, UR9, UR8 ;  /* 0x00000009ff087299 */ /* 0x000fc60008011608 */
[----:B------:R-:W-:Y:S01]  /*1390*/  @!UP0 UMOV UR7, UR13 ;  /* 0x0000000d00078c82 */ /* 0x000fe20008000000 */
[----:B------:R-:W-:Y:S02]  /*13a0*/  UIMAD UR27, UR14, UR10, UR27 ;  /* 0x0000000a0e1b72a4 */ /* 0x000fe4000f8e021b */
[----:B------:R-:W-:Y:S02]  /*13b0*/  USEL UR8, UR4, UR8, !UP1 ;  /* 0x0000000804087287 */ /* 0x000fe4000c800000 */
[----:B------:R-:W-:Y:S02]  /*13c0*/  @!UP0 USHF.R.U32.HI UR7, URZ, UR9, UR7 ;  /* 0x00000009ff078299 */ /* 0x000fe40008011607 */
[----:B------:R-:W-:Y:S02]  /*13d0*/  UIADD3 UR9, UPT, UPT, -UR8, URZ, URZ ;  /* 0x000000ff08097290 */ /* 0x000fe4000fffe1ff */
[----:B------:R-:W-:Y:S02]  /*13e0*/  @!UP0 USEL UR7, UR5, UR7, !UP1 ;  /* 0x0000000705078287 */ /* 0x000fe4000c800000 */
[----:B------:R-:W-:-:S02]  /*13f0*/  UIMAD UR9, UR19, UR9, UR4 ;  /* 0x00000009130972a4 */ /* 0x000fc4000f8e0204 */
[----:B------:R-:W-:Y:S02]  /*1400*/  @!UP0 UIADD3 UR8, UPT, UPT, UR8, -UR7, URZ ;  /* 0x8000000708088290 */ /* 0x000fe4000fffe0ff */
[----:B------:R-:W-:Y:S02]  /*1410*/  @!UP0 UIMAD UR6, UR9, UR6, UR7 ;  /* 0x00000006090682a4 */ /* 0x000fe4000f8e0207 */
[----:B------:R-:W-:Y:S02]  /*1420*/  @!UP0 UIMAD UR4, UR8, UR19, UR5 ;  /* 0x00000013080482a4 */ /* 0x000fe4000f8e0205 */
[----:B------:R-:W-:Y:S02]  /*1430*/  UIMAD UR26, UR21, UR11, UR26 ;  /* 0x0000000b151a72a4 */ /* 0x000fe4000f8e021a */
[----:B------:R-:W-:Y:S01]  /*1440*/  UIMAD UR27, UR4, UR14, UR27 ;  /* 0x0000000e041b72a4 */ /* 0x000fe2000f8e021b */
[----:B------:R-:W-:Y:S02]  /*1450*/  @!UP0 UMOV UR5, UR6 ;  /* 0x0000000600058c82 */ /* 0x000fe40008000000 */
[----:B------:R-:W-:-:S12]  /*1460*/  UIMAD UR26, UR5, UR21, UR26 ;  /* 0x00000015051a72a4 */ /* 0x000fd8000f8e021a */
.L_x_18:
[----:B------:R-:W-:Y:S02]  /*1470*/  UISETP.NE.AND UP1, UPT, UR23, 0x1, UPT ;  /* 0x000000011700788c */ /* 0x000fe4000bf25270 */
[----:B------:R-:W-:-:S07]  /*1480*/  UISETP.NE.AND UP0, UPT, UR18, 0x2, UPT ;  /* 0x000000021200788c */ /* 0x000fce000bf05270 */
[----:B------:R-:W-:Y:S05]  /*1490*/  BRA.U UP1, `(.L_x_19) ;  /* 0x0000000101407547 */ /* 0x000fea000b800000 */
[----:B------:R-:W1:Y:S01]  /*14a0*/  LDCU.128 UR8, c[0x0][0xd10] ;  /* 0x0001a200ff0877ac */ /* 0x000e620008000c00 */
[----:B------:R-:W2:Y:S01]  /*14b0*/  LDCU UR12, c[0x0][0xd0c] ;  /* 0x0001a180ff0c77ac */ /* 0x000ea20008000800 */
[----:B------:R-:W3:Y:S01]  /*14c0*/  LDCU UR13, c[0x0][0xd20] ;  /* 0x0001a400ff0d77ac */ /* 0x000ee20008000800 */
[----:B-1----:R-:W-:Y:S02]  /*14d0*/  UIMAD.WIDE.U32 UR4, UR26, UR8, URZ ;  /* 0x000000081a0472a5 */ /* 0x002fe4000f8e00ff */
[----:B------:R-:W-:Y:S02]  /*14e0*/  UIMAD.WIDE.U32 UR6, UR27, UR11, URZ ;  /* 0x0000000b1b0672a5 */ /* 0x000fe4000f8e00ff */
[----:B--2---:R-:W-:Y:S02]  /*14f0*/  UISETP.NE.AND UP1, UPT, UR12, 0x1, UPT ;  /* 0x000000010c00788c */ /* 0x004fe4000bf25270 */
[----:B------:R-:W-:-:S03]  /*1500*/  USHF.R.U32.HI UR5, URZ, UR9, UR5 ;  /* 0x00000009ff057299 */ /* 0x000fc60008011605 */
[----:B------:R-:W-:Y:S01]  /*1510*/  UMOV UR4, UR7 ;  /* 0x0000000700047c82 */ /* 0x000fe20008000000 */
[----:B------:R-:W-:Y:S02]  /*1520*/  USEL UR5, UR26, UR5, !UP1 ;  /* 0x000000051a057287 */ /* 0x000fe4000c800000 */
[----:B------:R-:W-:Y:S02]  /*1530*/  UISETP.NE.AND UP1, UPT, UR10, 0x1, UPT ;  /* 0x000000010a00788c */ /* 0x000fe4000bf25270 */
[----:B---3--:R-:W-:-:S04]  /*1540*/  USHF.R.U32.HI UR4, URZ, UR13, UR4 ;  /* 0x0000000dff047299 */ /* 0x008fc80008011604 */
[----:B------:R-:W-:-:S04]  /*1550*/  USEL UR4, UR27, UR4, !UP1 ;  /* 0x000000041b047287 */ /* 0x000fc8000c800000 */
[----:B------:R-:W-:Y:S02]  /*1560*/  UIADD3 UR6, UPT, UPT, UR5, -UR4, URZ ;  /* 0x8000000405067290 */ /* 0x000fe4000fffe0ff */
[----:B------:R-:W-:Y:S02]  /*1570*/  UIADD3 UR4, UPT, UPT, -UR5, UR4, URZ ;  /* 0x0000000405047290 */ /* 0x000fe4000fffe1ff */
[----:B------:R-:W-:Y:S02]  /*1580*/  UIMAD UR27, UR6, UR10, UR27 ;  /* 0x0000000a061b72a4 */ /* 0x000fe4000f8e021b */
[----:B------:R-:W-:-:S12]  /*1590*/  UIMAD UR26, UR4, UR12, UR26 ;  /* 0x0000000c041a72a4 */ /* 0x000fd8000f8e021a */
.L_x_19:
[----:B------:R-:W-:Y:S05]  /*15a0*/  BRA.U !UP6, `(.L_x_20) ;  /* 0x000000010e0c7547 */ /* 0x000fea000b800000 */
[----:B------:R-:W-:Y:S01]  /*15b0*/  UCGABAR_WAIT ;  /* 0x0000000000007dc7 */ /* 0x000fe20008000000 */
[----:B------:R-:W-:Y:S01]  /*15c0*/  CCTL.IVALL ;  /* 0x00000000ff00798f */ /* 0x000fe20002000000 */
[----:B------:R-:W-:Y:S05]  /*15d0*/  BRA `(.L_x_21) ;  /* 0x0000000000047947 */ /* 0x000fea0003800000 */
.L_x_20:
[----:B------:R-:W-:Y:S06]  /*15e0*/  BAR.SYNC.DEFER_BLOCKING 0x0 ;  /* 0x0000000000007b1d */ /* 0x000fec0000010000 */
.L_x_21:
[----:B------:R-:W1:Y:S02]  /*15f0*/  LDCU UR5, c[0x0][0x38c] ;  /* 0x00007180ff0577ac */ /* 0x000e640008000800 */
[----:B-1----:R-:W-:-:S04]  /*1600*/  UIADD3 UR5, UPT, UPT, UR5, 0x7f, URZ ;  /* 0x0000007f05057890 */ /* 0x002fc8000fffe0ff */
[----:B------:R-:W-:-:S04]  /*1610*/  USHF.R.S32.HI UR4, URZ, 0x1f, UR5 ;  /* 0x0000001fff047899 */ /* 0x000fc80008011405 */
[----:B------:R-:W-:-:S04]  /*1620*/  ULEA.HI UR4, UR4, UR5, URZ, 0x7 ;  /* 0x0000000504047291 */ /* 0x000fc8000f8f38ff */
[----:B------:R-:W-:Y:S01]  /*1630*/  USHF.R.S32.HI UR46, URZ, 0x7, UR4 ;  /* 0x00000007ff2e7899 */ /* 0x000fe20008011404 */
[----:B------:R-:W-:Y:S11]  /*1640*/  BRA.U UP0, `(.L_x_22) ;  /* 0x0000000d00bc7547 */ /* 0x000ff6000b800000 */
[----:B------:R-:W1:Y:S01]  /*1650*/  S2UR UR50, SR_CgaCtaId ;  /* 0x00000000003279c3 */ /* 0x000e620000008800 */
[----:B------:R-:W-:Y:S01]  /*1660*/  UISETP.NE.OR UP1, UPT, UR20, URZ, !UPT ;  /* 0x000000ff1400728c */ /* 0x000fe2000ff25670 */
[----:B------:R-:W-:Y:S01]  /*1670*/  PLOP3.LUT P1, PT, PT, PT, UP4, 0x80, 0x8 ;  /* 0x000000000008781c */ /* 0x000fe20003f2f048 */
[----:B------:R-:W-:Y:S01]  /*1680*/  UISETP.LT.AND UP0, UPT, UR46, 0x1, UPT ;  /* 0x000000012e00788c */ /* 0x000fe2000bf01270 */
[----:B------:R-:W-:Y:S01]  /*1690*/  IMAD.MOV.U32 R12, RZ, RZ, 0x1 ;  /* 0x00000001ff0c7424 */ /* 0x000fe200078e00ff */
[----:B------:R-:W-:Y:S02]  /*16a0*/  CS2R R10, SRZ ;  /* 0x00000000000a7805 */ /* 0x000fe4000001ff00 */
[----:B------:R-:W-:Y:S01]  /*16b0*/  PLOP3.LUT P1, PT, P1, PT, PT, 0x8, 0x80 ;  /* 0x000000000080781c */ /* 0x000fe20000f2e170 */
[----:B------:R-:W-:Y:S01]  /*16c0*/  IMAD.MOV.U32 R9, RZ, RZ, RZ ;  /* 0x000000ffff097224 */ /* 0x000fe200078e00ff */
[----:B------:R-:W-:Y:S01]  /*16d0*/  PLOP3.LUT P2, PT, P2, PT, UP1, 0xae, 0xea ;  /* 0x0000000000ea781c */ /* 0x000fe2000174f51e */
[----:B------:R-:W-:Y:S01]  /*16e0*/  IMAD.MOV.U32 R8, RZ, RZ, 0x1 ;  /* 0x00000001ff087424 */ /* 0x000fe200078e00ff */
[----:B------:R-:W2:Y:S01]  /*16f0*/  LDCU UR43, c[0x0][0x370] ;  /* 0x00006e00ff2b77ac */ /* 0x000ea20008000800 */
[----:B------:R-:W-:-:S02]  /*1700*/  USEL UR21, UR46, 0x1, !UP0 ;  /* 0x000000012e157887 */ /* 0x000fc4000c000000 */
[----:B------:R-:W-:Y:S01]  /*1710*/  USHF.L.U32 UR44, UR47, 0x7, URZ ;  /* 0x000000072f2c7899 */ /* 0x000fe200080006ff */
[----:B------:R-:W3:Y:S01]  /*1720*/  LDCU.64 UR48, c[0x0][0x348] ;  /* 0x00006900ff3077ac */ /* 0x000ee20008000a00 */
[----:B------:R-:W4:Y:S01]  /*1730*/  LDCU UR42, c[0x0][0x374] ;  /* 0x00006e80ff2a77ac */ /* 0x000f220008000800 */
[----:B------:R-:W-:Y:S02]  /*1740*/  UISETP.GE.AND UP4, UPT, UR45, 0x1, UPT ;  /* 0x000000012d00788c */ /* 0x000fe4000bf86270 */
[----:B------:R-:W-:Y:S01]  /*1750*/  UISETP.NE.AND UP3, UPT, UR45, 0x1, UPT ;  /* 0x000000012d00788c */ /* 0x000fe2000bf65270 */
[----:B------:R-:W-:Y:S01]  /*1760*/  UMOV UR14, URZ ;  /* 0x000000ff000e7c82 */ /* 0x000fe20008000000 */
[----:B------:R-:W-:-:S09]  /*1770*/  UMOV UR46, 0x400 ;  /* 0x00000400002e7882 */ /* 0x000fd20000000000 */
.L_x_32:
[----:B------:R-:W-:-:S03]  /*1780*/  UISETP.NE.AND UP0, UPT, UR54, URZ, UPT ;  /* 0x000000ff3600728c */ /* 0x000fc6000bf05270 */
[----:B-1----:R-:W-:Y:S02]  /*1790*/  UMOV UR54, UR50 ;  /* 0x0000003200367c82 */ /* 0x002fe40008000000 */
[----:B------:R-:W-:-:S04]  /*17a0*/  ULEA UR6, UR54, UR46, 0x18 ;  /* 0x0000002e36067291 */ /* 0x000fc8000f8ec0ff */
[----:B------:R-:W-:Y:S08]  /*17b0*/  BRA.U UP0, `(.L_x_23) ;  /* 0x0000000100347547 */ /* 0x000ff0000b800000 */
[----:B------:R-:W1:Y:S01]  /*17c0*/  S2R R0, SR_CgaCtaId ;  /* 0x0000000000007919 */ /* 0x000e620000008800 */
[----:B------:R-:W-:Y:S02]  /*17d0*/  MOV R3, 0x400 ;  /* 0x0000040000037802 */ /* 0x000fe40000000f00 */
[----:B------:R-:W-:Y:S02]  /*17e0*/  SHF.L.U32 R2, R8, 0x1f, RZ ;  /* 0x0000001f08027819 */ /* 0x000fe400000006ff */
[----:B-1----:R-:W-:-:S05]  /*17f0*/  LEA R0, R0, R3, 0x18 ;  /* 0x0000000300007211 */ /* 0x002fca00078ec0ff */
[----:B------:R-:W-:-:S04]  /*1800*/  IMAD R3, R9, 0x8, R0 ;  /* 0x0000000809037824 */ /* 0x000fc800078e0200 */
[----:B------:R-:W1:Y:S02]  /*1810*/  SYNCS.PHASECHK.TRANS64.TRYWAIT P0, [R3+URZ+0xc0], R2 ;  /* 0x0000c002030075a7 */ /* 0x000e6400080011ff */
[----:B-1----:R-:W-:Y:S05]  /*1820*/  @!P0 BRA `(.L_x_24) ;  /* 0x000000cc00748947 */ /* 0x002fea0003800000 */
.L_x_169:
[----:B------:R-:W-:Y:S01]  /*1830*/  VIADD R9, R9, 0x1 ;  /* 0x0000000109097836 */ /* 0x000fe20000000000 */
[----:B------:R1:W-:Y:S04]  /*1840*/  SYNCS.ARRIVE.TRANS64.A1T0 RZ, [R3+URZ+0xb0], RZ ;  /* 0x0000b0ff03ff79a7 */ /* 0x0003e800081000ff */
[----:B------:R-:W-:-:S04]  /*1850*/  ISETP.NE.AND P0, PT, R9, 0x2, PT ;  /* 0x000000020900780c */ /* 0x000fc80003f05270 */
[----:B------:R-:W-:Y:S02]  /*1860*/  SEL R9, R9, RZ, P0 ;  /* 0x000000ff09097207 */ /* 0x000fe40000000000 */
[----:B-1----:R-:W-:-:S04]  /*1870*/  SEL R3, RZ, 0x1, P0 ;  /* 0x00000001ff037807 */ /* 0x002fc80000000000 */
[----:B------:R-:W-:-:S07]  /*1880*/  LOP3.LUT R8, R8, R3, RZ, 0x3c, !PT ;  /* 0x0000000308087212 */ /* 0x000fce00078e3cff */
.L_x_23:
[----:B------:R-:W1:Y:S01]  /*1890*/  LDCU UR5, c[0x0][0x38c] ;  /* 0x00007180ff0577ac */ /* 0x000e620008000800 */
[----:B------:R-:W-:Y:S01]  /*18a0*/  SHF.L.U32 R0, R12, 0x1f, RZ ;  /* 0x0000001f0c007819 */ /* 0x000fe200000006ff */
[----:B------:R-:W-:-:S09]  /*18b0*/  ULEA UR4, UR14, UR6, 0x3 ;  /* 0x000000060e047291 */ /* 0x000fd2000f8e18ff */
[----:B------:R2:W2:Y:S01]  /*18c0*/  SYNCS.PHASECHK.TRANS64.TRYWAIT P0, [UR4+0x18], R0 ;  /* 0x00001800ff0075a7 */ /* 0x0004a20008001104 */
[----:B------:R-:W-:Y:S02]  /*18d0*/  ULEA.HI UR4, UR26, UR26, URZ, 0x1 ;  /* 0x0000001a1a047291 */ /* 0x000fe4000f8f08ff */
[----:B-1----:R-:W-:-:S09]  /*18e0*/  UISETP.GE.AND UP0, UPT, UR5, 0x1, UPT ;  /* 0x000000010500788c */ /* 0x002fd2000bf06270 */
[----:B------:R-:W-:Y:S05]  /*18f0*/  BRA.U !UP0, `(.L_x_25) ;  /* 0x0000000108e07547 */ /* 0x000fea000b800000 */
[----:B------:R-:W-:Y:S01]  /*1900*/  USHF.R.S32.HI UR4, URZ, 0x1, UR4 ;  /* 0x00000001ff047899 */ /* 0x000fe20008011404 */
[----:B------:R-:W-:Y:S01]  /*1910*/  @!P2 MOV R2, 0x19000 ;  /* 0x000190000002a802 */ /* 0x000fe20000000f00 */
[----:B---3--:R-:W-:Y:S02]  /*1920*/  UIADD3 UR38, UP2, UPT, UR48, 0x80, URZ ;  /* 0x0000008030267890 */ /* 0x008fe4000ff5e0ff */
[----:B------:R-:W-:Y:S02]  /*1930*/  UIADD3 UR22, UP1, UPT, UR48, 0x280, URZ ;  /* 0x0000028030167890 */ /* 0x000fe4000ff3e0ff */
[----:B------:R-:W-:Y:S02]  /*1940*/  UIADD3 UR30, UP0, UPT, UR48, 0x180, URZ ;  /* 0x00000180301e7890 */ /* 0x000fe4000ff1e0ff */
[----:B------:R-:W-:Y:S02]  /*1950*/  ULEA UR11, UR4, UR47, 0x1 ;  /* 0x0000002f040b7291 */ /* 0x000fe4000f8e08ff */
[----:B------:R-:W-:-:S02]  /*1960*/  ULEA UR35, UR4, UR44, 0x8 ;  /* 0x0000002c04237291 */ /* 0x000fc4000f8e40ff */
[----:B------:R-:W-:Y:S02]  /*1970*/  ULEA UR27, UR27, UR44, 0x8 ;  /* 0x0000002c1b1b7291 */ /* 0x000fe4000f8e40ff */
[----:B------:R-:W-:Y:S02]  /*1980*/  UIADD3.X UR39, UPT, UPT, URZ, UR49, URZ, UP2, !UPT ;  /* 0x00000031ff277290 */ /* 0x000fe400097fe4ff */
[----:B------:R-:W-:Y:S02]  /*1990*/  UIADD3.X UR23, UPT, UPT, URZ, UR49, URZ, UP1, !UPT ;  /* 0x00000031ff177290 */ /* 0x000fe40008ffe4ff */
[----:B------:R-:W-:Y:S01]  /*19a0*/  UIADD3.X UR31, UPT, UPT, URZ, UR49, URZ, UP0, !UPT ;  /* 0x00000031ff1f7290 */ /* 0x000fe200087fe4ff */
[----:B------:R-:W-:Y:S01]  /*19b0*/  UMOV UR4, UR14 ;  /* 0x0000000e00047c82 */ /* 0x000fe20008000000 */
[----:B------:R-:W-:Y:S01]  /*19c0*/  UMOV UR12, URZ ;  /* 0x000000ff000c7c82 */ /* 0x000fe20008000000 */
[----:B------:R-:W-:-:S09]  /*19d0*/  UMOV UR10, URZ ;  /* 0x000000ff000a7c82 */ /* 0x000fd20008000000 */
.L_x_28:
[----:B------:R-:W-:Y:S01]  /*19e0*/  ULEA UR9, UR4, UR6, 0x3 ;  /* 0x0000000604097291 */ /* 0x000fe2000f8e18ff */
[----:B-12---:R-:W-:Y:S11]  /*19f0*/  @P0 BRA `(.L_x_26) ;  /* 0x00000000000c0947 */ /* 0x006ff60003800000 */
[----:B------:R-:W-:-:S04]  /*1a00*/  SHF.L.U32 R3, R12, 0x1f, RZ ;  /* 0x0000001f0c037819 */ /* 0x000fc800000006ff */
[----:B------:R-:W1:Y:S02]  /*1a10*/  SYNCS.PHASECHK.TRANS64.TRYWAIT P0, [UR9+0x18], R3 ;  /* 0x00001803ff0075a7 */ /* 0x000e640008001109 */
[----:B-1----:R-:W-:Y:S05]  /*1a20*/  @!P0 BRA `(.L_x_27) ;  /* 0x000000cc00088947 */ /* 0x002fea0003800000 */
.L_x_26:
[----:B------:R-:W-:Y:S01]  /*1a30*/  UIADD3 UR5, UPT, UPT, UR4, 0x1, URZ ;  /* 0x0000000104057890 */ /* 0x000fe2000fffe0ff */
[----:B------:R2:W-:Y:S01]  /*1a40*/  @!P2 SYNCS.ARRIVE.TRANS64 RZ, [UR9], R2 ;  /* 0x00000002ffffa9a7 */ /* 0x0005e20008000009 */
[----:B------:R-:W-:Y:S02]  /*1a50*/  ULEA UR32, UR4, UR6, 0xe ;  /* 0x0000000604207291 */ /* 0x000fe4000f8e70ff */
[----:B------:R-:W-:Y:S02]  /*1a60*/  UISETP.NE.AND UP0, UPT, UR5, 0x3, UPT ;  /* 0x000000030500788c */ /* 0x000fe4000bf05270 */
[----:B------:R-:W-:Y:S02]  /*1a70*/  ULEA UR16, UR4, UR6, 0xf ;  /* 0x0000000604107291 */ /* 0x000fe4000f8e78ff */
[----:B------:R-:W-:Y:S02]  /*1a80*/  USEL UR7, URZ, 0x1, UP0 ;  /* 0x00000001ff077887 */ /* 0x000fe40008000000 */
[----:B------:R-:W-:-:S02]  /*1a90*/  USEL UR14, UR5, URZ, UP0 ;  /* 0x000000ff050e7287 */ /* 0x000fc40008000000 */
[----:B------:R-:W-:Y:S02]  /*1aa0*/  USHF.L.U32 UR26, UR12, 0x7, URZ ;  /* 0x000000070c1a7899 */ /* 0x000fe400080006ff */
[----:B------:R-:W-:Y:S01]  /*1ab0*/  ULEA UR5, UR14, UR6, 0x3 ;  /* 0x000000060e057291 */ /* 0x000fe2000f8e18ff */
[----:B------:R-:W-:Y:S01]  /*1ac0*/  LOP3.LUT R12, R12, UR7, RZ, 0x3c, !PT ;  /* 0x000000070c0c7c12 */ /* 0x000fe2000f8e3cff */
[----:B------:R-:W-:Y:S02]  /*1ad0*/  ULEA UR8, UR4, UR6, 0xb ;  /* 0x0000000604087291 */ /* 0x000fe4000f8e58ff */
[----:B------:R-:W-:Y:S01]  /*1ae0*/  USHF.L.U32 UR34, UR12, 0x6, URZ ;  /* 0x000000060c227899 */ /* 0x000fe200080006ff */
[----:B-1----:R-:W-:Y:S01]  /*1af0*/  SHF.L.U32 R0, R12, 0x1f, RZ ;  /* 0x0000001f0c007819 */ /* 0x002fe200000006ff */
[----:B------:R-:W-:Y:S02]  /*1b00*/  ULOP3.LUT UR33, UR9, 0xfefffff8, URZ, 0xc0, !UPT ;  /* 0xfefffff809217892 */ /* 0x000fe4000f8ec0ff */
[----:B------:R-:W-:Y:S01]  /*1b10*/  UIADD3 UR32, UPT, UPT, UR32, 0x10400, URZ ;  /* 0x0001040020207890 */ /* 0x000fe2000fffe0ff */
[----:B------:R2:W1:Y:S01]  /*1b20*/  SYNCS.PHASECHK.TRANS64.TRYWAIT P0, [UR5+0x18], R0 ;  /* 0x00001800ff0075a7 */ /* 0x0004620008001105 */
[----:B------:R-:W-:-:S02]  /*1b30*/  UIADD3 UR24, UPT, UPT, UR16, 0x1c400, URZ ;  /* 0x0001c40010187890 */ /* 0x000fc4000fffe0ff */
[----:B------:R-:W-:Y:S02]  /*1b40*/  UIADD3 UR16, UPT, UPT, UR16, 0x20400, URZ ;  /* 0x0002040010107890 */ /* 0x000fe4000fffe0ff */
[----:B------:R-:W-:Y:S02]  /*1b50*/  UIADD3 UR18, UPT, UPT, UR26, 0x40, URZ ;  /* 0x000000401a127890 */ /* 0x000fe4000fffe0ff */
[----:B------:R-:W-:Y:S02]  /*1b60*/  ULOP3.LUT UR9, UR9, 0xfefffff8, URZ, 0xc0, !UPT ;  /* 0xfefffff809097892 */ /* 0x000fe4000f8ec0ff */
[----:B------:R-:W-:Y:S01]  /*1b70*/  UIADD3 UR8, UPT, UPT, UR8, 0x34400, URZ ;  /* 0x0003440008087890 */ /* 0x000fe2000fffe0ff */
[----:B------:R-:W-:Y:S01]  /*1b80*/  UMOV UR40, 0x0 ;  /* 0x0000000000287882 */ /* 0x000fe20000000000 */
[----:B------:R-:W-:Y:S01]  /*1b90*/  UMOV UR41, 0x10000000 ;  /* 0x1000000000297882 */ /* 0x000fe20000000000 */
[----:B------:R-:W-:Y:S01]  /*1ba0*/  UMOV UR28, UR36 ;  /* 0x00000024001c7c82 */ /* 0x000fe20008000000 */
[----:B------:R-:W-:Y:S01]  /*1bb0*/  UMOV UR25, UR33 ;  /* 0x0000002100197c82 */ /* 0x000fe20008000000 */
[----:B------:R-:W-:Y:S01]  /*1bc0*/  UMOV UR19, UR27 ;  /* 0x0000001b00137c82 */ /* 0x000fe20008000000 */
[----:B------:R-:W-:Y:S01]  /*1bd0*/  UMOV UR20, UR36 ;  /* 0x0000002400147c82 */ /* 0x000fe20008000000 */
[----:B------:R-:W-:Y:S01]  /*1be0*/  UMOV UR17, UR33 ;  /* 0x0000002100117c82 */ /* 0x000fe20008000000 */
[----:B------:R-:W-:Y:S01]  /*1bf0*/  UTMALDG.3D.2CTA [UR32], [UR38], desc[UR40] ;  /* 0x00002820260075b4 */ /* 0x000fe20008211000 */
[----:B------:R-:W-:Y:S01]  /*1c00*/  UMOV UR13, UR36 ;  /* 0x00000024000d7c82 */ /* 0x000fe20008000000 */
[----:B------:R-:W-:Y:S01]  /*1c10*/  UMOV UR4, UR14 ;  /* 0x0000000e00047c82 */ /* 0x000fe20008000000 */
[----:B------:R-:W-:Y:S01]  /*1c20*/  UTMALDG.3D.2CTA [UR24], [UR22], desc[UR40] ;  /* 0x00002818160075b4 */ /* 0x000fe20008211000 */
[----:B------:R-:W-:Y:S01]  /*1c30*/  UTMALDG.3D.2CTA [UR16], [UR22], desc[UR40] ;  /* 0x00002810160075b4 */ /* 0x000fe20008211000 */
[----:B------:R3:W-:Y:S02]  /*1c40*/  UTMALDG.4D.2CTA [UR8], [UR30], desc[UR40] ;  /* 0x000028081e0075b4 */ /* 0x0007e40008219000 */
[----:B---3--:R-:W-:-:S04]  /*1c50*/  UIADD3 UR12, UPT, UPT, UR12, 0x1, URZ ;  /* 0x000000010c0c7890 */ /* 0x008fc8000fffe0ff */
[----:B------:R-:W-:-:S09]  /*1c60*/  UISETP.NE.AND UP0, UPT, UR12, UR21, UPT ;  /* 0x000000150c00728c */ /* 0x000fd2000bf05270 */
[----:B--2---:R-:W-:Y:S05]  /*1c70*/  BRA.U UP0, `(.L_x_28) ;  /* 0xfffffffd00587547 */ /* 0x004fea000b83ffff */
.L_x_25:
[----:B------:R-:W-:Y:S01]  /*1c80*/  LEA R3, R11, UR6, 0x3 ;  /* 0x000000060b037c11 */ /* 0x000fe2000f8e18ff */
[----:B------:R-:W-:Y:S01]  /*1c90*/  @!P1 SYNCS.ARRIVE.TRANS64.A1T0 RZ, [UR6+0x78], RZ ;  /* 0x000078ffffff99a7 */ /* 0x000fe20008100006 */
[----:B--2---:R-:W-:Y:S01]  /*1ca0*/  SHF.L.U32 R0, R10, 0x1f, RZ ;  /* 0x0000001f0a007819 */ /* 0x004fe200000006ff */
[----:B------:R-:W-:-:S03]  /*1cb0*/  NOP ;  /* 0x0000000000007918 */ /* 0x000fc60000000000 */
[----:B-1----:R-:W1:Y:S01]  /*1cc0*/  SYNCS.PHASECHK.TRANS64.TRYWAIT P0, [R3+URZ+0x80], R0 ;  /* 0x00008000030075a7 */ /* 0x002e6200080011ff */
[----:B------:R-:W-:Y:S01]  /*1cd0*/  LEA R5, R11, UR6, 0x4 ;  /* 0x000000060b057c11 */ /* 0x000fe2000f8e20ff */
[----:B-1----:R-:W-:Y:S06]  /*1ce0*/  @!P0 BRA `(.L_x_29) ;  /* 0x000000c800708947 */ /* 0x002fec0003800000 */
.L_x_171:
[----:B------:R-:W2:Y:S01]  /*1cf0*/  LDS.128 R4, [R5+0xe0] ;  /* 0x0000e00005047984 */ /* 0x000ea20000000c00 */
[----:B------:R-:W-:Y:S01]  /*1d00*/  @!PT LDS RZ, [RZ] ;  /* 0x00000000fffff984 */ /* 0x000fe20000000800 */
[----:B------:R-:W-:Y:S01]  /*1d10*/  @!PT LDS RZ, [RZ] ;  /* 0x00000000fffff984 */ /* 0x000fe20000000800 */
[----:B------:R-:W-:Y:S01]  /*1d20*/  @!PT LDS RZ, [RZ] ;  /* 0x00000000fffff984 */ /* 0x000fe20000000800 */
[----:B------:R-:W-:Y:S01]  /*1d30*/  @!PT LDS RZ, [RZ] ;  /* 0x00000000fffff984 */ /* 0x000fe20000000800 */
[----:B------:R1:W-:Y:S06]  /*1d40*/  MEMBAR.ALL.CTA ;  /* 0x0000000000007992 */ /* 0x0003ec0000008000 */
[----:B-1----:R-:W1:Y:S01]  /*1d50*/  FENCE.VIEW.ASYNC.S ;  /* 0x00000000000073c6 */ /* 0x002e620000000000 */
[----:B--2---:R-:W-:-:S13]  /*1d60*/  LOP3.LUT P0, RZ, R6, 0x1, RZ, 0xc0, !PT ;  /* 0x0000000106ff7812 */ /* 0x004fda000780c0ff */
[----:B-1----:R-:W-:Y:S01]  /*1d70*/  VOTEU.ANY UP1, P0 ;  /* 0x0000000000ff7886 */ /* 0x002fe20000020100 */
[----:B------:R-:W-:-:S13]  /*1d80*/  PLOP3.LUT P0, PT, PT, PT, UP1, 0x80, 0x8 ;  /* 0x000000000008781c */ /* 0x000fda0003f0f018 */
[----:B------:R-:W-:Y:S02]  /*1d90*/  @P0 LOP3.LUT R0, R5, 0xffff, RZ, 0xc0, !PT ;  /* 0x0000ffff05000812 */ /* 0x000fe400078ec0ff */
[----:B------:R-:W-:Y:S02]  /*1da0*/  @P0 MOV R2, R4 ;  /* 0x0000000400020202 */ /* 0x000fe40000000f00 */
[----:B------:R-:W-:Y:S01]  /*1db0*/  @P0 R2UR UR5, R0 ;  /* 0x00000000000502ca */ /* 0x000fe200000e0000 */
[----:B------:R-:W-:Y:S01]  /*1dc0*/  VIADD R0, R3, 0x90 ;  /* 0x0000009003007836 */ /* 0x000fe20000000000 */
[----:B------:R-:W-:Y:S02]  /*1dd0*/  @P0 SHF.R.U32.HI R4, RZ, 0x10, R5 ;  /* 0x00000010ff040819 */ /* 0x000fe40000011605 */
[----:B------:R-:W-:Y:S02]  /*1de0*/  @P0 R2UR UR7, R2 ;  /* 0x00000000020702ca */ /* 0x000fe400000e0000 */
[----:B------:R-:W-:-:S02]  /*1df0*/  PRMT R0, RZ, 0x654, R0 ;  /* 0x00000654ff007816 */ /* 0x000fc40000000000 */
[----:B------:R-:W-:Y:S02]  /*1e00*/  @P0 R2UR UR4, R4 ;  /* 0x00000000040402ca */ /* 0x000fe400000e0000 */
[----:B------:R1:W-:Y:S03]  /*1e10*/  SYNCS.ARRIVE.TRANS64.RED.A1T0 RZ, [R0+URZ], RZ ;  /* 0x000000ff00ff79a7 */ /* 0x0003e600081004ff */
[----:B------:R-:W-:-:S04]  /*1e20*/  @UP1 UMOV UR29, UR5 ;  /* 0x00000005001d1c82 */ /* 0x000fc80008000000 */
[----:B------:R-:W-:-:S04]  /*1e30*/  @UP1 UMOV UR37, UR7 ;  /* 0x0000000700251c82 */ /* 0x000fc80008000000 */
[----:B------:R-:W-:Y:S01]  /*1e40*/  @UP1 UMOV UR36, UR4 ;  /* 0x0000000400241c82 */ /* 0x000fe20008000000 */
[----:B------:R-:W-:Y:S05]  /*1e50*/  BRA.U !UP4, `(.L_x_30) ;  /* 0x000000010cd07547 */ /* 0x000fea000b800000 */
[----:B------:R-:W4:Y:S01]  /*1e60*/  LDCU.128 UR24, c[0x0][0xd10] ;  /* 0x0001a200ff1877ac */ /* 0x000f220008000c00 */
[----:B------:R-:W2:Y:S01]  /*1e70*/  LDCU UR7, c[0x0][0xd20] ;  /* 0x0001a400ff0777ac */ /* 0x000ea20008000800 */
[----:B------:R-:W3:Y:S01]  /*1e80*/  LDCU UR18, c[0x0][0xd0c] ;  /* 0x0001a180ff1277ac */ /* 0x000ee20008000800 */
[----:B------:R-:W1:Y:S01]  /*1e90*/  LDCU.64 UR16, c[0x0][0xd28] ;  /* 0x0001a500ff1077ac */ /* 0x000e620008000a00 */
[----:B----4-:R-:W-:Y:S02]  /*1ea0*/  UIMAD.WIDE.U32 UR4, UR42, UR27, URZ ;  /* 0x0000001b2a0472a5 */ /* 0x010fe4000f8e00ff */
[----:B------:R-:W-:Y:S02]  /*1eb0*/  UIMAD.WIDE.U32 UR8, UR43, UR24, URZ ;  /* 0x000000182b0872a5 */ /* 0x000fe4000f8e00ff */
[----:B------:R-:W-:Y:S02]  /*1ec0*/  UISETP.NE.AND UP0, UPT, UR26, 0x1, UPT ;  /* 0x000000011a00788c */ /* 0x000fe4000bf05270 */
[----:B------:R-:W-:Y:S01]  /*1ed0*/  UIMAD.WIDE.U32 UR12, UR29, UR27, URZ ;  /* 0x0000001b1d0c72a5 */ /* 0x000fe2000f8e00ff */
[----:B------:R-:W-:Y:S01]  /*1ee0*/  UMOV UR4, UR5 ;  /* 0x0000000500047c82 */ /* 0x000fe20008000000 */
[----:B---3--:R-:W-:-:S02]  /*1ef0*/  UISETP.NE.AND UP2, UPT, UR18, 0x1, UPT ;  /* 0x000000011200788c */ /* 0x008fc4000bf45270 */
[----:B--2---:R-:W-:Y:S02]  /*1f00*/  USHF.R.U32.HI UR5, URZ, UR7, UR4 ;  /* 0x00000007ff057299 */ /* 0x004fe40008011604 */
[----:B------:R-:W-:Y:S01]  /*1f10*/  UIMAD.WIDE.U32 UR10, UR37, UR24, URZ ;  /* 0x00000018250a72a5 */ /* 0x000fe2000f8e00ff */
[----:B------:R-:W-:Y:S01]  /*1f20*/  UMOV UR4, UR9 ;  /* 0x0000000900047c82 */ /* 0x000fe20008000000 */
[----:B------:R-:W-:Y:S02]  /*1f30*/  USEL UR5, UR42, UR5, !UP0 ;  /* 0x000000052a057287 */ /* 0x000fe4000c000000 */
[----:B------:R-:W-:Y:S02]  /*1f40*/  USHF.R.U32.HI UR4, URZ, UR25, UR4 ;  /* 0x00000019ff047299 */ /* 0x000fe40008011604 */
[----:B-1----:R-:W-:Y:S02]  /*1f50*/  UIMAD.WIDE.U32 UR8, UR5, UR16, URZ ;  /* 0x00000010050872a5 */ /* 0x002fe4000f8e00ff */
[----:B------:R-:W-:Y:S01]  /*1f60*/  USEL UR15, UR43, UR4, !UP2 ;  /* 0x000000042b0f7287 */ /* 0x000fe2000d000000 */
[----:B------:R-:W-:-:S02]  /*1f70*/  UMOV UR10, UR11 ;  /* 0x0000000b000a7c82 */ /* 0x000fc40008000000 */
[----:B------:R-:W-:Y:S01]  /*1f80*/  UMOV UR4, UR13 ;  /* 0x0000000d00047c82 */ /* 0x000fe20008000000 */
[----:B------:R-:W-:Y:S01]  /*1f90*/  UIMAD.WIDE.U32 UR12, UR15, UR16, URZ ;  /* 0x000000100f0c72a5 */ /* 0x000fe2000f8e00ff */
[----:B------:R-:W-:Y:S01]  /*1fa0*/  UMOV UR8, UR9 ;  /* 0x0000000900087c82 */ /* 0x000fe20008000000 */
[----:B------:R-:W-:Y:S02]  /*1fb0*/  USHF.R.U32.HI UR4, URZ, UR7, UR4 ;  /* 0x00000007ff047299 */ /* 0x000fe40008011604 */
[----:B------:R-:W-:-:S03]  /*1fc0*/  @UP3 USHF.R.U32.HI UR5, URZ, UR17, UR8 ;  /* 0x00000011ff053299 */ /* 0x000fc60008011608 */
[----:B------:R-:W-:Y:S01]  /*1fd0*/  UMOV UR7, UR13 ;  /* 0x0000000d00077c82 */ /* 0x000fe20008000000 */
[----:B------:R-:W-:Y:S02]  /*1fe0*/  USHF.R.U32.HI UR25, URZ, UR25, UR10 ;  /* 0x00000019ff197299 */ /* 0x000fe4000801160a */
[----:B------:R-:W-:Y:S02]  /*1ff0*/  @UP3 USHF.R.U32.HI UR15, URZ, UR17, UR7 ;  /* 0x00000011ff0f3299 */ /* 0x000fe40008011607 */
[----:B------:R-:W-:Y:S02]  /*2000*/  USEL UR4, UR29, UR4, !UP0 ;  /* 0x000000041d047287 */ /* 0x000fe4000c000000 */
[----:B------:R-:W-:Y:S02]  /*2010*/  UIMAD UR7, UR45, UR5, URZ ;  /* 0x000000052d0772a4 */ /* 0x000fe4000f8e02ff */
[----:B------:R-:W-:Y:S02]  /*2020*/  USEL UR5, UR37, UR25, !UP2 ;  /* 0x0000001925057287 */ /* 0x000fe4000d000000 */
[----:B------:R-:W-:-:S02]  /*2030*/  UIMAD UR10, UR45, UR15, URZ ;  /* 0x0000000f2d0a72a4 */ /* 0x000fc4000f8e02ff */
[----:B------:R-:W-:Y:S02]  /*2040*/  UISETP.GE.AND UP0, UPT, UR4, UR7, UPT ;  /* 0x000000070400728c */ /* 0x000fe4000bf06270 */
[----:B------:R-:W-:Y:S02]  /*2050*/  UIMAD.WIDE.U32 UR8, UR4, UR16, URZ ;  /* 0x00000010040872a5 */ /* 0x000fe4000f8e00ff */
[----:B------:R-:W-:Y:S02]  /*2060*/  UISETP.GE.OR UP0, UPT, UR5, UR10, UP0 ;  /* 0x0000000a0500728c */ /* 0x000fe40008706670 */
[----:B------:R-:W-:-:S03]  /*2070*/  UIMAD.WIDE.U32 UR10, UR5, UR16, URZ ;  /* 0x00000010050a72a5 */ /* 0x000fc6000f8e00ff */
[----:B------:R-:W-:Y:S01]  /*2080*/  UMOV UR7, UR9 ;  /* 0x0000000900077c82 */ /* 0x000fe20008000000 */
[----:B------:R-:W-:Y:S02]  /*2090*/  UIADD3 UR9, UPT, UPT, -UR4, URZ, URZ ;  /* 0x000000ff04097290 */ /* 0x000fe4000fffe1ff */
[----:B------:R-:W-:Y:S02]  /*20a0*/  USHF.R.U32.HI UR7, URZ, UR17, UR7 ;  /* 0x00000011ff077299 */ /* 0x000fe40008011607 */
[----:B------:R-:W-:Y:S02]  /*20b0*/  UIMAD UR10, UR26, UR9, UR29 ;  /* 0x000000091a0a72a4 */ /* 0x000fe4000f8e021d */
[----:B------:R-:W-:Y:S01]  /*20c0*/  USEL UR7, UR4, UR7, !UP3 ;  /* 0x0000000704077287 */ /* 0x000fe2000d800000 */
[----:B------:R-:W-:Y:S01]  /*20d0*/  @!UP0 UMOV UR8, UR11 ;  /* 0x0000000b00088c82 */ /* 0x000fe20008000000 */
[----:B------:R-:W-:Y:S02]  /*20e0*/  UIADD3 UR11, UPT, UPT, -UR5, URZ, URZ ;  /* 0x000000ff050b7290 */ /* 0x000fe4000fffe1ff */
[----:B------:R-:W-:-:S02]  /*20f0*/  @!UP0 USHF.R.U32.HI UR8, URZ, UR17, UR8 ;  /* 0x00000011ff088299 */ /* 0x000fc40008011608 */
[----:B------:R-:W-:Y:S02]  /*2100*/  UIADD3 UR9, UPT, UPT, -UR7, URZ, URZ ;  /* 0x000000ff07097290 */ /* 0x000fe4000fffe1ff */
[----:B------:R-:W-:Y:S02]  /*2110*/  @!UP0 USEL UR8, UR5, UR8, !UP3 ;  /* 0x0000000805088287 */ /* 0x000fe4000d800000 */
[----:B------:R-:W-:Y:S02]  /*2120*/  UIMAD UR9, UR45, UR9, UR4 ;  /* 0x000000092d0972a4 */ /* 0x000fe4000f8e0204 */
[----:B------:R-:W-:Y:S02]  /*2130*/  @!UP0 UIADD3 UR7, UPT, UPT, UR7, -UR8, URZ ;  /* 0x8000000807078290 */ /* 0x000fe4000fffe0ff */
[----:B------:R-:W-:Y:S02]  /*2140*/  @!UP0 UIMAD UR8, UR9, UR15, UR8 ;  /* 0x0000000f090882a4 */ /* 0x000fe4000f8e0208 */
[----:B------:R-:W-:-:S02]  /*2150*/  @!UP0 UIMAD UR4, UR45, UR7, UR5 ;  /* 0x000000072d0482a4 */ /* 0x000fc4000f8e0205 */
[----:B------:R-:W-:Y:S02]  /*2160*/  UIMAD UR7, UR18, UR11, UR37 ;  /* 0x0000000b120772a4 */ /* 0x000fe4000f8e0225 */
[----:B------:R-:W-:Y:S01]  /*2170*/  UIMAD UR29, UR4, UR26, UR10 ;  /* 0x0000001a041d72a4 */ /* 0x000fe2000f8e020a */
[----:B------:R-:W-:Y:S02]  /*2180*/  @!UP0 UMOV UR5, UR8 ;  /* 0x0000000800058c82 */ /* 0x000fe40008000000 */
[----:B------:R-:W-:-:S12]  /*2190*/  UIMAD UR37, UR5, UR18, UR7 ;  /* 0x00000012052572a4 */ /* 0x000fd8000f8e0207 */
.L_x_30:
[----:B------:R-:W2:Y:S02]  /*21a0*/  LDCU UR4, c[0x0][0xd30] ;  /* 0x0001a600ff0477ac */ /* 0x000ea40008000800 */
[----:B--2---:R-:W-:-:S09]  /*21b0*/  UISETP.NE.AND UP0, UPT, UR4, 0x1, UPT ;  /* 0x000000010400788c */ /* 0x004fd2000bf05270 */
[----:B------:R-:W-:Y:S05]  /*21c0*/  BRA.U UP0, `(.L_x_31) ;  /* 0x0000000100447547 */ /* 0x000fea000b800000 */
[----:B------:R-:W2:Y:S01]  /*21d0*/  LDCU.128 UR16, c[0x0][0xd10] ;  /* 0x0001a200ff1077ac */ /* 0x000ea20008000c00 */
[----:B------:R-:W1:Y:S01]  /*21e0*/  LDCU UR10, c[0x0][0xd0c] ;  /* 0x0001a180ff0a77ac */ /* 0x000e620008000800 */
[----:B------:R-:W3:Y:S01]  /*21f0*/  LDCU UR7, c[0x0][0xd20] ;  /* 0x0001a400ff0777ac */ /* 0x000ee20008000800 */
[----:B--2---:R-:W-:Y:S02]  /*2200*/  UIMAD.WIDE.U32 UR8, UR37, UR16, URZ ;  /* 0x00000010250872a5 */ /* 0x004fe4000f8e00ff */
[----:B------:R-:W-:Y:S02]  /*2210*/  UIMAD.WIDE.U32 UR4, UR29, UR19, URZ ;  /* 0x000000131d0472a5 */ /* 0x000fe4000f8e00ff */
[----:B-1----:R-:W-:Y:S02]  /*2220*/  UISETP.NE.AND UP2, UPT, UR10, 0x1, UPT ;  /* 0x000000010a00788c */ /* 0x002fe4000bf45270 */
[----:B------:R-:W-:Y:S01]  /*2230*/  UISETP.NE.AND UP0, UPT, UR18, 0x1, UPT ;  /* 0x000000011200788c */ /* 0x000fe2000bf05270 */
[----:B------:R-:W-:-:S02]  /*2240*/  UMOV UR8, UR9 ;  /* 0x0000000900087c82 */ /* 0x000fc40008000000 */
[----:B------:R-:W-:Y:S01]  /*2250*/  UMOV UR4, UR5 ;  /* 0x0000000500047c82 */ /* 0x000fe20008000000 */
[----:B------:R-:W-:Y:S02]  /*2260*/  USHF.R.U32.HI UR8, URZ, UR17, UR8 ;  /* 0x00000011ff087299 */ /* 0x000fe40008011608 */
[----:B---3--:R-:W-:Y:S02]  /*2270*/  USHF.R.U32.HI UR4, URZ, UR7, UR4 ;  /* 0x00000007ff047299 */ /* 0x008fe40008011604 */
[----:B------:R-:W-:Y:S02]  /*2280*/  USEL UR5, UR37, UR8, !UP2 ;  /* 0x0000000825057287 */ /* 0x000fe4000d000000 */
[----:B------:R-:W-:-:S04]  /*2290*/  USEL UR4, UR29, UR4, !UP0 ;  /* 0x000000041d047287 */ /* 0x000fc8000c000000 */
[----:B------:R-:W-:Y:S02]  /*22a0*/  UIADD3 UR7, UPT, UPT, UR5, -UR4, URZ ;  /* 0x8000000405077290 */ /* 0x000fe4000fffe0ff */
[----:B------:R-:W-:Y:S02]  /*22b0*/  UIADD3 UR4, UPT, UPT, -UR5, UR4, URZ ;  /* 0x0000000405047290 */ /* 0x000fe4000fffe1ff */
[----:B------:R-:W-:Y:S02]  /*22c0*/  UIMAD UR29, UR7, UR18, UR29 ;  /* 0x00000012071d72a4 */ /* 0x000fe4000f8e021d */
[----:B------:R-:W-:-:S12]  /*22d0*/  UIMAD UR37, UR4, UR10, UR37 ;  /* 0x0000000a042572a4 */ /* 0x000fd8000f8e0225 */
.L_x_31:
[----:B------:R-:W-:Y:S01]  /*22e0*/  VIADD R11, R11, 0x1 ;  /* 0x000000010b0b7836 */ /* 0x000fe20000000000 */
[----:B------:R-:W-:Y:S02]  /*22f0*/  R2UR UR5, R86 ;  /* 0x00000000560572ca */ /* 0x000fe400000e0000 */
[----:B------:R-:W-:Y:S02]  /*2300*/  R2UR UR4, R85 ;  /* 0x00000000550472ca */ /* 0x000fe400000e0000 */
[C---:B------:R-:W-:Y:S02]  /*2310*/  ISETP.NE.AND P0, PT, R11.reuse, 0x2, PT ;  /* 0x000000020b00780c */ /* 0x040fe40003f05270 */
[----:B------:R-:W-:Y:S02]  /*2320*/  PLOP3.LUT P1, PT, PT, PT, PT, 0x80, 0x8 ;  /* 0x000000000008781c */ /* 0x000fe40003f2f070 */
[----:B------:R-:W-:Y:S02]  /*2330*/  SEL R3, RZ, 0x1, P0 ;  /* 0x00000001ff037807 */ /* 0x000fe40000000000 */
[----:B------:R-:W-:-:S02]  /*2340*/  SEL R11, R11, RZ, P0 ;  /* 0x000000ff0b0b7207 */ /* 0x000fc40000000000 */
[----:B------:R-:W-:Y:S01]  /*2350*/  LOP3.LUT R10, R10, R3, RZ, 0x3c, !PT ;  /* 0x000000030a0a7212 */ /* 0x000fe200078e3cff */
[----:B------:R-:W-:Y:S02]  /*2360*/  UIADD3 UR26, UPT, UPT, UR37, UR5, URZ ;  /* 0x00000005251a7290 */ /* 0x000fe4000fffe0ff */
[----:B------:R-:W-:Y:S01]  /*2370*/  UIADD3 UR27, UPT, UPT, UR29, UR4, URZ ;  /* 0x000000041d1b7290 */ /* 0x000fe2000fffe0ff */
[----:B------:R-:W-:Y:S11]  /*2380*/  BRA.U UP1, `(.L_x_32) ;  /* 0xfffffff101fc7547 */ /* 0x000ff6000b83ffff */
[----:B------:R-:W-:Y:S01]  /*2390*/  UIADD3 UR6, UPT, UPT, UR6, 0x18, URZ ;  /* 0x0000001806067890 */ /* 0x000fe2000fffe0ff */
[----:B------:R-:W-:-:S03]  /*23a0*/  SHF.L.U32 R3, R12, 0x1f, RZ ;  /* 0x0000001f0c037819 */ /* 0x000fc600000006ff */
[----:B------:R-:W-:-:S09]  /*23b0*/  ULEA UR4, UR14, UR6, 0x3 ;  /* 0x000000060e047291 */ /* 0x000fd2000f8e18ff */
[----:B------:R-:W2:Y:S02]  /*23c0*/  SYNCS.PHASECHK.TRANS64.TRYWAIT P0, [UR4], R3 ;  /* 0x00000003ff0075a7 */ /* 0x000ea40008001104 */
[----:B--2---:R-:W-:Y:S05]  /*23d0*/  @!P0 BRA `(.L_x_33) ;  /* 0x000000c000c88947 */ /* 0x004fea0003800000 */
.L_x_173:
[----:B------:R-:W-:-:S04]  /*23e0*/  UIADD3 UR4, UPT, UPT, UR14, 0x1, URZ ;  /* 0x000000010e047890 */ /* 0x000fc8000fffe0ff */
[----:B------:R-:W-:-:S04]  /*23f0*/  UISETP.NE.AND UP0, UPT, UR4, 0x3, UPT ;  /* 0x000000030400788c */ /* 0x000fc8000bf05270 */
[----:B------:R-:W-:Y:S02]  /*2400*/  USEL UR7, URZ, 0x1, UP0 ;  /* 0x00000001ff077887 */ /* 0x000fe40008000000 */
[----:B------:R-:W-:-:S04]  /*2410*/  USEL UR4, UR4, URZ, UP0 ;  /* 0x000000ff04047287 */ /* 0x000fc80008000000 */
[----:B------:R-:W-:Y:S01]  /*2420*/  ULEA UR5, UR4, UR6, 0x3 ;  /* 0x0000000604057291 */ /* 0x000fe2000f8e18ff */
[----:B------:R-:W-:-:S04]  /*2430*/  LOP3.LUT R12, R12, UR7, RZ, 0x3c, !PT ;  /* 0x000000070c0c7c12 */ /* 0x000fc8000f8e3cff */
[----:B-1----:R-:W-:-:S04]  /*2440*/  SHF.L.U32 R3, R12, 0x1f, RZ ;  /* 0x0000001f0c037819 */ /* 0x002fc800000006ff */
[----:B------:R-:W1:Y:S02]  /*2450*/  SYNCS.PHASECHK.TRANS64.TRYWAIT P0, [UR5], R3 ;  /* 0x00000003ff0075a7 */ /* 0x000e640008001105 */
[----:B-1----:R-:W-:Y:S05]  /*2460*/  @!P0 BRA `(.L_x_34) ;  /* 0x000000c000bc8947 */ /* 0x002fea0003800000 */
.L_x_175:
[----:B------:R-:W-:-:S04]  /*2470*/  UIADD3 UR4, UPT, UPT, UR4, 0x1, URZ ;  /* 0x0000000104047890 */ /* 0x000fc8000fffe0ff */
[----:B------:R-:W-:-:S04]  /*2480*/  UISETP.NE.AND UP0, UPT, UR4, 0x3, UPT ;  /* 0x000000030400788c */ /* 0x000fc8000bf05270 */
[----:B------:R-:W-:Y:S02]  /*2490*/  USEL UR5, URZ, 0x1, UP0 ;  /* 0x00000001ff057887 */ /* 0x000fe40008000000 */
[----:B------:R-:W-:-:S04]  /*24a0*/  USEL UR4, UR4, URZ, UP0 ;  /* 0x000000ff04047287 */ /* 0x000fc80008000000 */
[----:B------:R-:W-:Y:S01]  /*24b0*/  ULEA UR4, UR4, UR6, 0x3 ;  /* 0x0000000604047291 */ /* 0x000fe2000f8e18ff */
[----:B-1----:R-:W-:-:S04]  /*24c0*/  LOP3.LUT R3, R12, UR5, RZ, 0x3c, !PT ;  /* 0x000000050c037c12 */ /* 0x002fc8000f8e3cff */
[----:B------:R-:W-:Y:S01]  /*24d0*/  SHF.L.U32 R3, R3, 0x1f, RZ ;  /* 0x0000001f03037819 */ /* 0x000fe200000006ff */
[----:B------:R-:W-:-:S07]  /*24e0*/  IMAD.U32 R0, RZ, RZ, UR4 ;  /* 0x00000004ff007e24 */ /* 0x000fce000f8e00ff */
.L_x_35:
[----:B-1----:R1:W2:Y:S02]  /*24f0*/  SYNCS.PHASECHK.TRANS64.TRYWAIT P0, [R0+URZ], R3 ;  /* 0x00000003000075a7 */ /* 0x0022a400080011ff */
[----:B--2---:R-:W-:Y:S05]  /*2500*/  @!P0 NANOSLEEP.SYNCS 0x989680 ;  /* 0x009896800000895d */ /* 0x004fea0003900000 */
[----:B------:R-:W2:Y:S02]  /*2510*/  @!P0 SYNCS.PHASECHK.TRANS64 P0, [R0+URZ], R3 ;  /* 0x00000003000085a7 */ /* 0x000ea400080010ff */
[----:B--234-:R-:W-:Y:S05]  /*2520*/  @P0 EXIT ;  /* 0x000000000000094d */ /* 0x01cfea0003800000 */
[----:B------:R-:W-:Y:S05]  /*2530*/  BRA `(.L_x_35) ;  /* 0xfffffffc00ec7947 */ /* 0x000fea000383ffff */
.L_x_22:
[----:B------:R-:W-:-:S04]  /*2540*/  UISETP.NE.AND UP0, UPT, UR54, URZ, UPT ;  /* 0x000000ff3600728c */ /* 0x000fc8000bf05270 */
[----:B------:R-:W-:-:S09]  /*2550*/  UISETP.NE.OR UP0, UPT, UR18, 0x1, UP0 ;  /* 0x000000011200788c */ /* 0x000fd20008705670 */
[----:B------:R-:W-:Y:S05]  /*2560*/  BRA.U UP0, `(.L_x_36) ;  /* 0x0000000500487547 */ /* 0x000fea000b800000 */
[----:B------:R-:W-:Y:S01]  /*2570*/  ISETP.GE.U32.AND P2, PT, R3, 0x2, PT ;  /* 0x000000020300780c */ /* 0x000fe20003f46070 */
[----:B------:R-:W-:Y:S01]  /*2580*/  IMAD.MOV.U32 R12, RZ, RZ, 0x1 ;  /* 0x00000001ff0c7424 */ /* 0x000fe200078e00ff */
[----:B------:R-:W-:Y:S02]  /*2590*/  CS2R R10, SRZ ;  /* 0x00000000000a7805 */ /* 0x000fe4000001ff00 */
[----:B------:R-:W-:Y:S01]  /*25a0*/  CS2R R8, SRZ ;  /* 0x0000000000087805 */ /* 0x000fe2000001ff00 */
[----:B------:R-:W-:Y:S01]  /*25b0*/  UMOV UR6, 0x400 ;  /* 0x0000040000067882 */ /* 0x000fe20000000000 */
[----:B------:R-:W-:Y:S01]  /*25c0*/  UMOV UR5, URZ ;  /* 0x000000ff00057c82 */ /* 0x000fe20008000000 */
[----:B------:R-:W-:-:S12]  /*25d0*/  ULEA UR6, UR54, UR6, 0x18 ;  /* 0x0000000636067291 */ /* 0x000fd8000f8ec0ff */
.L_x_40:
[----:B------:R-:W-:Y:S02]  /*25e0*/  LEA R0, R8, UR6, 0x3 ;  /* 0x0000000608007c11 */ /* 0x000fe4000f8e18ff */
[----:B------:R-:W-:-:S03]  /*25f0*/  SHF.L.U32 R5, R9, 0x1f, RZ ;  /* 0x0000001f09057819 */ /* 0x000fc600000006ff */
[----:B------:R-:W-:Y:S01]  /*2600*/  VIADD R4, R0, 0xc0 ;  /* 0x000000c000047836 */ /* 0x000fe20000000000 */
[----:B------:R-:W1:Y:S02]  /*2610*/  SYNCS.PHASECHK.TRANS64.TRYWAIT P0, [R0+URZ+0xb0], R5 ;  /* 0x0000b005000075a7 */ /* 0x000e6400080011ff */
[----:B-1----:R-:W-:Y:S05]  /*2620*/  @!P0 BRA `(.L_x_37) ;  /* 0x000000c000648947 */ /* 0x002fea0003800000 */
.L_x_176:
[----:B------:R-:W-:Y:S01]  /*2630*/  ULEA UR4, UR5, UR6, 0x3 ;  /* 0x0000000605047291 */ /* 0x000fe2000f8e18ff */
[----:B------:R-:W-:Y:S01]  /*2640*/  PRMT R4, RZ, 0x654, R4 ;  /* 0x00000654ff047816 */ /* 0x000fe20000000004 */
[----:B-1----:R-:W-:Y:S01]  /*2650*/  @!P2 IMAD.MOV.U32 R5, RZ, RZ, 0x10 ;  /* 0x00000010ff05a424 */ /* 0x002fe200078e00ff */
[----:B------:R-:W-:Y:S01]  /*2660*/  SHF.L.U32 R7, R12, 0x1f, RZ ;  /* 0x0000001f0c077819 */ /* 0x000fe200000006ff */
[----:B------:R-:W-:Y:S01]  /*2670*/  UIADD3 UR7, UPT, UPT, UR4, 0x80, URZ ;  /* 0x0000008004077890 */ /* 0x000fe2000fffe0ff */
[----:B------:R1:W-:Y:S05]  /*2680*/  SYNCS.ARRIVE.TRANS64.RED.A1T0 RZ, [R4+URZ], RZ ;  /* 0x000000ff04ff79a7 */ /* 0x0003ea00081004ff */
[----:B------:R-:W-:Y:S01]  /*2690*/  IMAD.U32 R0, RZ, RZ, UR7 ;  /* 0x00000007ff007e24 */ /* 0x000fe2000f8e00ff */
[----:B------:R-:W2:Y:S04]  /*26a0*/  SYNCS.PHASECHK.TRANS64.TRYWAIT P0, [UR4+0x90], R7 ;  /* 0x00009007ff0075a7 */ /* 0x000ea80008001104 */
[----:B------:R-:W-:Y:S01]  /*26b0*/  PRMT R13, R3, 0x654, R0 ;  /* 0x00000654030d7816 */ /* 0x000fe20000000000 */
[----:B-12---:R-:W-:Y:S06]  /*26c0*/  @!P0 BRA `(.L_x_38) ;  /* 0x000000c000508947 */ /* 0x006fec0003800000 */
.L_x_178:
[----:B------:R-:W-:Y:S01]  /*26d0*/  ULEA UR8, UR5, UR6, 0x4 ;  /* 0x0000000605087291 */ /* 0x000fe2000f8e20ff */
[----:B------:R-:W-:Y:S01]  /*26e0*/  SEL R2, R13, R2, !P2 ;  /* 0x000000020d027207 */ /* 0x000fe20005000000 */
[----:B------:R-:W-:Y:S01]  /*26f0*/  UIADD3 UR9, UPT, UPT, UR4, 0x80, URZ ;  /* 0x0000008004097890 */ /* 0x000fe2000fffe0ff */
[----:B-1----:R-:W-:Y:S01]  /*2700*/  LEA R0, R11, UR6, 0x3 ;  /* 0x000000060b007c11 */ /* 0x002fe2000f8e18ff */
[----:B------:R-:W-:Y:S01]  /*2710*/  UIADD3 UR8, UPT, UPT, UR8, 0xe0, URZ ;  /* 0x000000e008087890 */ /* 0x000fe2000fffe0ff */
[----:B------:R1:W-:Y:S01]  /*2720*/  @!P2 SYNCS.ARRIVE.TRANS64.RED RZ, [R2+URZ], R5 ;  /* 0x0000000502ffa9a7 */ /* 0x0003e200080004ff */
[----:B------:R-:W-:Y:S01]  /*2730*/  UIADD3 UR4, UPT, UPT, UR5, 0x1, URZ ;  /* 0x0000000105047890 */ /* 0x000fe2000fffe0ff */
[----:B------:R-:W-:-:S03]  /*2740*/  VIADD R8, R8, 0x1 ;  /* 0x0000000108087836 */ /* 0x000fc60000000000 */
[----:B------:R-:W-:Y:S02]  /*2750*/  UISETP.NE.AND UP0, UPT, UR4, 0x2, UPT ;  /* 0x000000020400788c */ /* 0x000fe4000bf05270 */
[----:B------:R-:W-:Y:S01]  /*2760*/  ISETP.NE.AND P0, PT, R8, 0x2, PT ;  /* 0x000000020800780c */ /* 0x000fe20003f05270 */
[----:B------:R-:W-:Y:S06]  /*2770*/  UGETNEXTWORKID.BROADCAST [UR8], [UR9] ;  /* 0x00000000080073ca */ /* 0x000fec0008000100 */
[----:B------:R-:W-:Y:S02]  /*2780*/  USEL UR7, URZ, 0x1, UP0 ;  /* 0x00000001ff077887 */ /* 0x000fe40008000000 */
[----:B------:R-:W-:-:S04]  /*2790*/  USEL UR5, UR4, URZ, UP0 ;  /* 0x000000ff04057287 */ /* 0x000fc80008000000 */
[----:B------:R-:W-:Y:S02]  /*27a0*/  LOP3.LUT R12, R12, UR7, RZ, 0x3c, !PT ;  /* 0x000000070c0c7c12 */ /* 0x000fe4000f8e3cff */
[----:B-1----:R-:W-:-:S04]  /*27b0*/  SHF.L.U32 R5, R10, 0x1f, RZ ;  /* 0x0000001f0a057819 */ /* 0x002fc800000006ff */
[----:B------:R-:W1:Y:S02]  /*27c0*/  SYNCS.PHASECHK.TRANS64.TRYWAIT P1, [R0+URZ+0x80], R5 ;  /* 0x00008005000075a7 */ /* 0x000e6400080211ff */
[----:B-1----:R-:W-:Y:S05]  /*27d0*/  @!P1 BRA `(.L_x_39) ;  /* 0x000000c000249947 */ /* 0x002fea0003800000 */
.L_x_179:
[C---:B------:R-:W-:Y:S01]  /*27e0*/  LEA R4, R11.reuse, UR6, 0x4 ;  /* 0x000000060b047c11 */ /* 0x040fe2000f8e20ff */
[----:B-1----:R-:W-:Y:S01]  /*27f0*/  VIADD R0, R0, 0x90 ;  /* 0x0000009000007836 */ /* 0x002fe20000000000 */
[----:B------:R-:W-:Y:S01]  /*2800*/  SEL R8, R8, RZ, P0 ;  /* 0x000000ff08087207 */ /* 0x000fe20000000000 */
[----:B------:R-:W-:-:S03]  /*2810*/  VIADD R11, R11, 0x1 ;  /* 0x000000010b0b7836 */ /* 0x000fc60000000000 */
[----:B------:R-:W1:Y:S01]  /*2820*/  LDS.128 R4, [R4+0xe0] ;  /* 0x0000e00004047984 */ /* 0x000e620000000c00 */
[----:B------:R-:W-:Y:S02]  /*2830*/  PRMT R0, RZ, 0x654, R0 ;  /* 0x00000654ff007816 */ /* 0x000fe40000000000 */
[C---:B------:R-:W-:Y:S01]  /*2840*/  ISETP.NE.AND P1, PT, R11.reuse, 0x2, PT ;  /* 0x000000020b00780c */ /* 0x040fe20003f25270 */
[----:B------:R-:W-:Y:S01]  /*2850*/  @!PT LDS RZ, [RZ] ;  /* 0x00000000fffff984 */ /* 0x000fe20000000800 */
[----:B------:R-:W-:Y:S01]  /*2860*/  @!PT LDS RZ, [RZ] ;  /* 0x00000000fffff984 */ /* 0x000fe20000000800 */
[----:B------:R-:W-:Y:S01]  /*2870*/  @!PT LDS RZ, [RZ] ;  /* 0x00000000fffff984 */ /* 0x000fe20000000800 */
[----:B------:R-:W-:Y:S01]  /*2880*/  @!PT LDS RZ, [RZ] ;  /* 0x00000000fffff984 */ /* 0x000fe20000000800 */
[----:B------:R2:W-:Y:S06]  /*2890*/  MEMBAR.ALL.CTA ;  /* 0x0000000000007992 */ /* 0x0005ec0000008000 */
[----:B--2---:R-:W2:Y:S01]  /*28a0*/  FENCE.VIEW.ASYNC.S ;  /* 0x00000000000073c6 */ /* 0x004ea20000000000 */
[----:B------:R-:W-:Y:S01]  /*28b0*/  SEL R11, R11, RZ, P1 ;  /* 0x000000ff0b0b7207 */ /* 0x000fe20000800000 */
[----:B--2---:R2:W-:Y:S01]  /*28c0*/  SYNCS.ARRIVE.TRANS64.RED.A1T0 RZ, [R0+URZ], RZ ;  /* 0x000000ff00ff79a7 */ /* 0x0045e200081004ff */
[----:B-1----:R-:W-:-:S02]  /*28d0*/  LOP3.LUT P3, RZ, R6, 0x1, RZ, 0xc0, !PT ;  /* 0x0000000106ff7812 */ /* 0x002fc4000786c0ff */
[----:B------:R-:W-:-:S04]  /*28e0*/  SEL R5, RZ, 0x1, P1 ;  /* 0x00000001ff057807 */ /* 0x000fc80000800000 */
[----:B------:R-:W-:Y:S02]  /*28f0*/  LOP3.LUT R10, R10, R5, RZ, 0x3c, !PT ;  /* 0x000000050a0a7212 */ /* 0x000fe400078e3cff */
[----:B--2---:R-:W-:-:S04]  /*2900*/  SEL R0, RZ, 0x1, P0 ;  /* 0x00000001ff007807 */ /* 0x004fc80000000000 */
[----:B------:R-:W-:Y:S01]  /*2910*/  LOP3.LUT R9, R9, R0, RZ, 0x3c, !PT ;  /* 0x0000000009097212 */ /* 0x000fe200078e3cff */
[----:B------:R-:W-:Y:S06]  /*2920*/  @P3 BRA `(.L_x_40) ;  /* 0xfffffffc002c3947 */ /* 0x000fec000383ffff */
[----:B------:R-:W-:Y:S01]  /*2930*/  ULEA UR4, UR5, UR6, 0x3 ;  /* 0x0000000605047291 */ /* 0x000fe2000f8e18ff */
[----:B------:R-:W-:-:S08]  /*2940*/  SHF.L.U32 R3, R12, 0x1f, RZ ;  /* 0x0000001f0c037819 */ /* 0x000fd000000006ff */
[----:B------:R-:W1:Y:S02]  /*2950*/  SYNCS.PHASECHK.TRANS64 P0, [UR4+0x90], R3 ;  /* 0x00009003ff0075a7 */ /* 0x000e640008001004 */
[----:B-1----:R-:W-:Y:S05]  /*2960*/  @P0 BRA `(.L_x_41) ;  /* 0x0000000000080947 */ /* 0x002fea0003800000 */
[----:B------:R-:W1:Y:S02]  /*2970*/  SYNCS.PHASECHK.TRANS64.TRYWAIT P0, [UR4+0x90], R3 ;  /* 0x00009003ff0075a7 */ /* 0x000e640008001104 */
[----:B-1----:R-:W-:Y:S05]  /*2980*/  @!P0 BRA `(.L_x_42) ;  /* 0x000000bc00cc8947 */ /* 0x002fea0003800000 */
.L_x_41:
[----:B------:R-:W-:-:S04]  /*2990*/  UIADD3 UR7, UPT, UPT, UR5, 0x1, URZ ;  /* 0x0000000105077890 */ /* 0x000fc8000fffe0ff */
[----:B------:R-:W-:-:S04]  /*29a0*/  UISETP.NE.AND UP0, UPT, UR7, 0x2, UPT ;  /* 0x000000020700788c */ /* 0x000fc8000bf05270 */
[----:B------:R-:W-:Y:S02]  /*29b0*/  USEL UR8, URZ, 0x1, UP0 ;  /* 0x00000001ff087887 */ /* 0x000fe40008000000 */
[----:B------:R-:W-:-:S04]  /*29c0*/  USEL UR7, UR7, URZ, UP0 ;  /* 0x000000ff07077287 */ /* 0x000fc80008000000 */
[----:B------:R-:W-:Y:S01]  /*29d0*/  ULEA UR7, UR7, UR6, 0x3 ;  /* 0x0000000607077291 */ /* 0x000fe2000f8e18ff */
[----:B-1----:R-:W-:-:S04]  /*29e0*/  LOP3.LUT R3, R12, UR8, RZ, 0x3c, !PT ;  /* 0x000000080c037c12 */ /* 0x002fc8000f8e3cff */
[----:B------:R-:W-:-:S04]  /*29f0*/  SHF.L.U32 R0, R3, 0x1f, RZ ;  /* 0x0000001f03007819 */ /* 0x000fc800000006ff */
[----:B------:R-:W1:Y:S02]  /*2a00*/  SYNCS.PHASECHK.TRANS64 P0, [UR7+0x90], R0 ;  /* 0x00009000ff0075a7 */ /* 0x000e640008001007 */
[----:B-1----:R-:W-:Y:S05]  /*2a10*/  @P0 EXIT ;  /* 0x000000000000094d */ /* 0x002fea0003800000 */
[----:B------:R-:W-:Y:S02]  /*2a20*/  SHF.L.U32 R3, R3, 0x1f, RZ ;  /* 0x0000001f03037819 */ /* 0x000fe400000006ff */
[----:B------:R-:W-:-:S07]  /*2a30*/  MOV R0, UR7 ;  /* 0x0000000700007c02 */ /* 0x000fce0008000f00 */
.L_x_43:
[----:B-1----:R1:W2:Y:S02]  /*2a40*/  SYNCS.PHASECHK.TRANS64.TRYWAIT P0, [R0+URZ+0x90], R3 ;  /* 0x00009003000075a7 */ /* 0x0022a400080011ff */
[----:B--2---:R-:W-:Y:S05]  /*2a50*/  @!P0 NANOSLEEP.SYNCS 0x989680 ;  /* 0x009896800000895d */ /* 0x004fea0003900000 */
[----:B------:R-:W2:Y:S02]  /*2a60*/  @!P0 SYNCS.PHASECHK.TRANS64 P0, [R0+URZ+0x90], R3 ;  /* 0x00009003000085a7 */ /* 0x000ea400080010ff */
[----:B--2---:R-:W-:Y:S05]  /*2a70*/  @P0 EXIT ;  /* 0x000000000000094d */ /* 0x004fea0003800000 */
[----:B------:R-:W-:Y:S05]  /*2a80*/  BRA `(.L_x_43) ;  /* 0xfffffffc00ec7947 */ /* 0x000fea000383ffff */
.L_x_36:
[----:B------:R-:W-:Y:S05]  /*2a90*/  BRA.U UP5, `(.L_x_44) ;  /* 0x00000011054c7547 */ /* 0x000fea000b800000 */
[----:B------:R-:W-:Y:S01]  /*2aa0*/  UMOV UR4, 0x40 ;  /* 0x0000004000047882 */ /* 0x000fe20000000000 */
[----:B------:R-:W-:Y:S01]  /*2ab0*/  NOP ;  /* 0x0000000000007918 */ /* 0x000fe20000000000 */
[----:B------:R-:W-:Y:S01]  /*2ac0*/  ULEA UR5, UR54, UR4, 0x18 ;  /* 0x0000000436057291 */ /* 0x000fe2000f8ec0ff */
[----:B------:R-:W-:Y:S02]  /*2ad0*/  UMOV UR6, 0x400 ;  /* 0x0000040000067882 */ /* 0x000fe40000000000 */
[----:B------:R-:W-:-:S06]  /*2ae0*/  ULEA UR6, UR54, UR6, 0x18 ;  /* 0x0000000636067291 */ /* 0x000fcc000f8ec0ff */
[----:B------:R-:W1:Y:S02]  /*2af0*/  LDS.U8 R3, [UR5+0x1c] ;  /* 0x00001c05ff037984 */ /* 0x000e640008000000 */
[----:B-1----:R-:W-:-:S13]  /*2b00*/  ISETP.NE.AND P0, PT, R3, RZ, PT ;  /* 0x000000ff0300720c */ /* 0x002fda0003f05270 */
[----:B------:R-:W-:Y:S05]  /*2b10*/  @P0 BRA `(.L_x_45) ;  /* 0x00000004000c0947 */ /* 0x000fea0003800000 */
[----:B------:R-:W-:Y:S02]  /*2b20*/  UISETP.NE.U32.AND UP1, UPT, UR20, 0x1, UPT ;  /* 0x000000011400788c */ /* 0x000fe4000bf25070 */
[----:B------:R-:W-:Y:S02]  /*2b30*/  ULOP3.LUT UR7, UR54, 0x1, URZ, 0x3c, !UPT ;  /* 0x0000000136077892 */ /* 0x000fe4000f8e3cff */
[----:B------:R-:W-:-:S05]  /*2b40*/  UIADD3 UR8, UPT, UPT, UR5, 0x8, URZ ;  /* 0x0000000805087890 */ /* 0x000fca000fffe0ff */
[----:B------:R-:W-:Y:S07]  /*2b50*/  BRA.U !UP1, `(.L_x_46) ;  /* 0x00000001099c7547 */ /* 0x000fee000b800000 */
[----:B------:R-:W-:Y:S01]  /*2b60*/  ELECT P0, URZ, PT ;  /* 0x0000000000ff782f */ /* 0x000fe20003800000 */
[----:B------:R-:W-:-:S12]  /*2b70*/  BSSY B0, `(.L_x_46) ;  /* 0x0000025000007945 */ /* 0x000fd80003800000 */
[----:B------:R-:W-:Y:S05]  /*2b80*/  @!P0 BRA `(.L_x_47) ;  /* 0x00000000008c8947 */ /* 0x000fea0003800000 */
[----:B------:R-:W-:-:S05]  /*2b90*/  UMOV UR4, 0x10 ;  /* 0x0000001000047882 */ /* 0x000fca0000000000 */
[----:B------:R-:W-:Y:S04]  /*2ba0*/  DEPBAR.LE SB1, 0x36 ;  /* 0x00009d800000791a */ /* 0x000fe80000000000 */
[----:B------:R-:W1:Y:S02]  /*2bb0*/  UTCATOMSWS.2CTA.FIND_AND_SET.ALIGN UP0, UR4, UR4 ;  /* 0x00000004000475e3 */ /* 0x000e640008200800 */
[----:B-1----:R-:W-:Y:S01]  /*2bc0*/  MOV R10, UR4 ;  /* 0x00000004000a7c02 */ /* 0x002fe20008000f00 */
[----:B------:R-:W-:Y:S06]  /*2bd0*/  BRA.U UP0, `(.L_x_48) ;  /* 0x0000000100187547 */ /* 0x000fec000b800000 */
.L_x_49:
[----:B------:R-:W-:Y:S05]  /*2be0*/  NANOSLEEP 0x64 ;  /* 0x000000640000795d */ /* 0x000fea0003800000 */
[----:B------:R-:W-:-:S05]  /*2bf0*/  UMOV UR4, 0x10 ;  /* 0x0000001000047882 */ /* 0x000fca0000000000 */
[----:B------:R-:W-:Y:S04]  /*2c00*/  DEPBAR.LE SB1, 0x36 ;  /* 0x00009d800000791a */ /* 0x000fe80000000000 */
[----:B------:R-:W1:Y:S02]  /*2c10*/  UTCATOMSWS.2CTA.FIND_AND_SET.ALIGN UP0, UR4, UR4 ;  /* 0x00000004000475e3 */ /* 0x000e640008200800 */
[----:B-1----:R-:W-:Y:S01]  /*2c20*/  MOV R10, UR4 ;  /* 0x00000004000a7c02 */ /* 0x002fe20008000f00 */
[----:B------:R-:W-:Y:S05]  /*2c30*/  BRA.U !UP0, `(.L_x_49) ;  /* 0xfffffffd08e87547 */ /* 0x000fea000b83ffff */
.L_x_48:
[----:B------:R-:W1:Y:S01]  /*2c40*/  LDS R6, [UR5+0x10] ;  /* 0x00001005ff067984 */ /* 0x000e620008000800 */
[----:B------:R-:W-:Y:S01]  /*2c50*/  IMAD.U32 R3, RZ, RZ, UR6 ;  /* 0x00000006ff037e24 */ /* 0x000fe2000f8e00ff */
[----:B------:R-:W-:-:S03]  /*2c60*/  MOV R4, UR7 ;  /* 0x0000000700047c02 */ /* 0x000fc60008000f00 */
[----:B------:R-:W-:Y:S01]  /*2c70*/  VIADD R3, R3, 0x100 ;  /* 0x0000010003037836 */ /* 0x000fe20000000000 */
[----:B-1----:R-:W-:-:S04]  /*2c80*/  SHF.L.U32 R6, R6, 0x1f, RZ ;  /* 0x0000001f06067819 */ /* 0x002fc800000006ff */
[----:B------:R-:W1:Y:S02]  /*2c90*/  SYNCS.PHASECHK.TRANS64.TRYWAIT P0, [UR5+0x8], R6 ;  /* 0x00000806ff0075a7 */ /* 0x000e640008001105 */
[----:B-1----:R-:W-:Y:S05]  /*2ca0*/  @P0 BRA `(.L_x_50) ;  /* 0x0000000000080947 */ /* 0x002fea0003800000 */
[----:B------:R-:W1:Y:S02]  /*2cb0*/  SYNCS.PHASECHK.TRANS64.TRYWAIT P0, [UR5+0x8], R6 ;  /* 0x00000806ff0075a7 */ /* 0x000e640008001105 */
[----:B-1----:R-:W-:Y:S05]  /*2cc0*/  @!P0 BRA `(.L_x_51) ;  /* 0x000000bc00148947 */ /* 0x002fea0003800000 */
.L_x_50:
[----:B------:R-:W-:Y:S01]  /*2cd0*/  PRMT R4, R4, 0x654, R3 ;  /* 0x0000065404047816 */ /* 0x000fe20000000003 */
[----:B------:R-:W-:Y:S01]  /*2ce0*/  HFMA2 R3, -RZ, RZ, 0, 5.9604644775390625e-08 ;  /* 0x00000001ff037431 */ /* 0x000fe200000001ff */
[----:B------:R-:W-:Y:S01]  /*2cf0*/  UPRMT UR4, UR7, 0x654, UR8 ;  /* 0x0000065407047896 */ /* 0x000fe20008000008 */
[----:B------:R-:W-:Y:S02]  /*2d00*/  IMAD.MOV.U32 R7, RZ, RZ, 0xffff ;  /* 0x0000ffffff077424 */ /* 0x000fe400078e00ff */
[----:B-1----:R-:W-:Y:S02]  /*2d10*/  IMAD.MOV.U32 R6, RZ, RZ, 0x4 ;  /* 0x00000004ff067424 */ /* 0x002fe400078e00ff */
[----:B------:R-:W-:Y:S01]  /*2d20*/  IMAD.SHL.U32 R9, R10, 0x20, RZ ;  /* 0x000000200a097824 */ /* 0x000fe200078e00ff */
[----:B------:R-:W-:Y:S02]  /*2d30*/  MOV R5, UR4 ;  /* 0x0000000400057c02 */ /* 0x000fe40008000f00 */
[-C--:B------:R-:W-:Y:S01]  /*2d40*/  SHF.L.U32 R8, R7, R10.reuse, RZ ;  /* 0x0000000a07087219 */ /* 0x080fe200000006ff */
[----:B------:R1:W-:Y:S01]  /*2d50*/  SYNCS.ARRIVE.TRANS64.RED RZ, [UR4], R6 ;  /* 0x00000006ffff79a7 */ /* 0x0003e20008000404 */
[----:B------:R-:W-:Y:S01]  /*2d60*/  SHF.L.U32 R7, R3, R10, RZ ;  /* 0x0000000a03077219 */ /* 0x000fe200000006ff */
[----:B------:R1:W-:Y:S04]  /*2d70*/  STS [UR6+0x100], R9 ;  /* 0x00010009ff007988 */ /* 0x0003e80008000806 */
[----:B------:R1:W-:Y:S04]  /*2d80*/  STAS [R4.64], R10 ;  /* 0x0000000a04007dbd */ /* 0x0003e8000c0008ff */
[----:B------:R1:W-:Y:S04]  /*2d90*/  ATOMS.OR RZ, [UR5+0x14], R8 ;  /* 0x00001408ffff798c */ /* 0x0003e8000b000005 */
[----:B------:R1:W-:Y:S04]  /*2da0*/  ATOMS.OR RZ, [UR5+0x18], R7 ;  /* 0x00001807ffff798c */ /* 0x0003e8000b000005 */
[----:B------:R1:W-:Y:S02]  /*2db0*/  ATOMS.XOR RZ, [UR5+0x10], R3 ;  /* 0x00001003ffff798c */ /* 0x0003e4000b800005 */
.L_x_47:
[----:B------:R-:W-:Y:S05]  /*2dc0*/  BSYNC B0 ;  /* 0x0000000000007941 */ /* 0x000fea0003800000 */
.L_x_46:
[----:B------:R-:W-:Y:S05]  /*2dd0*/  BRA.U UP1, `(.L_x_52) ;  /* 0x00000001016c7547 */ /* 0x000fea000b800000 */
[----:B------:R-:W-:-:S03]  /*2de0*/  UMOV UR4, 0xffffffff ;  /* 0xffffffff00047882 */ /* 0x000fc60000000000 */
[----:B------:R-:W-:Y:S05]  /*2df0*/  BRA.DIV UR4, `(.L_x_53) ;  /* 0x000000ba04e07947 */ /* 0x000fea000b800000 */
[----:B------:R-:W-:-:S13]  /*2e00*/  ELECT P0, URZ, PT ;  /* 0x0000000000ff782f */ /* 0x000fda0003800000 */
.L_x_183:
[----:B------:R-:W-:Y:S05]  /*2e10*/  @!P0 BRA `(.L_x_52) ;  /* 0x00000000005c8947 */ /* 0x000fea0003800000 */
[----:B-1----:R-:W1:Y:S02]  /*2e20*/  LDS R4, [UR5+0x10] ;  /* 0x00001005ff047984 */ /* 0x002e640008000800 */
[----:B-1----:R-:W-:-:S04]  /*2e30*/  SHF.L.U32 R4, R4, 0x1f, RZ ;  /* 0x0000001f04047819 */ /* 0x002fc800000006ff */
[----:B------:R-:W1:Y:S02]  /*2e40*/  SYNCS.PHASECHK.TRANS64.TRYWAIT P0, [UR5+0x8], R4 ;  /* 0x00000804ff0075a7 */ /* 0x000e640008001105 */
[----:B-1----:R-:W-:Y:S05]  /*2e50*/  @P0 BRA `(.L_x_54) ;  /* 0x0000000000080947 */ /* 0x002fea0003800000 */
[----:B------:R-:W1:Y:S02]  /*2e60*/  SYNCS.PHASECHK.TRANS64.TRYWAIT P0, [UR5+0x8], R4 ;  /* 0x00000804ff0075a7 */ /* 0x000e640008001105 */
[----:B-1----:R-:W-:Y:S05]  /*2e70*/  @!P0 BRA `(.L_x_55) ;  /* 0x000000b800e48947 */ /* 0x002fea0003800000 */
.L_x_54:
[----:B------:R-:W2:Y:S01]  /*2e80*/  LDS R6, [UR6+0x100] ;  /* 0x00010006ff067984 */ /* 0x000ea20008000800 */
[----:B-1----:R-:W-:Y:S02]  /*2e90*/  HFMA2 R3, -RZ, RZ, 0, 5.9604644775390625e-08 ;  /* 0x00000001ff037431 */ /* 0x002fe400000001ff */
[----:B------:R-:W-:Y:S01]  /*2ea0*/  IMAD.MOV.U32 R4, RZ, RZ, 0xffff ;  /* 0x0000ffffff047424 */ /* 0x000fe200078e00ff */
[----:B------:R-:W-:Y:S01]  /*2eb0*/  UPRMT UR4, UR7, 0x654, UR8 ;  /* 0x0000065407047896 */ /* 0x000fe20008000008 */
[----:B--2---:R-:W-:-:S03]  /*2ec0*/  IMAD.SHL.U32 R5, R6, 0x20, RZ ;  /* 0x0000002006057824 */ /* 0x004fc600078e00ff */
[-C--:B------:R-:W-:Y:S02]  /*2ed0*/  SHF.L.U32 R4, R4, R6.reuse, RZ ;  /* 0x0000000604047219 */ /* 0x080fe400000006ff */
[----:B------:R-:W-:Y:S01]  /*2ee0*/  SHF.L.U32 R6, R3, R6, RZ ;  /* 0x0000000603067219 */ /* 0x000fe200000006ff */
[----:B------:R2:W-:Y:S04]  /*2ef0*/  STS [UR6+0x100], R5 ;  /* 0x00010005ff007988 */ /* 0x0005e80008000806 */
[----:B------:R2:W-:Y:S04]  /*2f00*/  ATOMS.OR RZ, [UR5+0x14], R4 ;  /* 0x00001404ffff798c */ /* 0x0005e8000b000005 */
[----:B------:R2:W-:Y:S01]  /*2f10*/  ATOMS.OR RZ, [UR5+0x18], R6 ;  /* 0x00001806ffff798c */ /* 0x0005e2000b000005 */
[----:B------:R-:W-:Y:S03]  /*2f20*/  SYNCS.ARRIVE.TRANS64.RED.A1T0 RZ, [UR4], RZ ;  /* 0x000000ffffff79a7 */ /* 0x000fe60008100404 */
[----:B------:R2:W-:Y:S01]  /*2f30*/  ATOMS.XOR RZ, [UR5+0x10], R3 ;  /* 0x00001003ffff798c */ /* 0x0005e2000b800005 */
[----:B------:R-:W-:Y:S05]  /*2f40*/  BRA `(.L_x_52) ;  /* 0x0000000000107947 */ /* 0x000fea0003800000 */
.L_x_45:
[----:B------:R-:W-:Y:S02]  /*2f50*/  MOV R3, 0xffffffff ;  /* 0xffffffff00037802 */ /* 0x000fe40000000f00 */
[----:B------:R-:W-:-:S03]  /*2f60*/  MOV R4, 0x2f90 ;  /* 0x00002f9000047802 */ /* 0x000fc60000000f00 */
[----:B------:R1:W-:Y:S04]  /*2f70*/  STS [UR6+0x100], R3 ;  /* 0x00010003ff007988 */ /* 0x0003e80008000806 */
[----:B-1---5:R-:W-:Y:S05]  /*2f80*/  CALL.REL.NOINC `($__internal_1_$__cuda_sm10x_tcgen05_guardrail_trap_phase_invalid_during_alloc) ;  /* 0x000000c400247944 */ /* 0x022fea0003c00000 */
.L_x_52:
[----:B------:R-:W-:Y:S05]  /*2f90*/  WARPSYNC.ALL ;  /* 0x0000000000007948 */ /* 0x000fea0003800000 */
[----:B------:R-:W3:Y:S01]  /*2fa0*/  S2UR UR13, SR_CgaCtaId ;  /* 0x00000000000d79c3 */ /* 0x000ee20000008800 */
[----:B------:R-:W-:Y:S01]  /*2fb0*/  UMOV UR4, 0x400 ;  /* 0x0000040000047882 */ /* 0x000fe20000000000 */
[----:B------:R-:W-:-:S06]  /*2fc0*/  NOP ;  /* 0x0000000000007918 */ /* 0x000fcc0000000000 */
[----:B------:R-:W-:Y:S06]  /*2fd0*/  BAR.ARV 0x6, 0xa0 ;  /* 0x0182800000007b1d */ /* 0x000fec0000002000 */
[----:B------:R-:W-:Y:S01]  /*2fe0*/  UISETP.LT.AND UP0, UPT, UR46, 0x1, UPT ;  /* 0x000000012e00788c */ /* 0x000fe2000bf01270 */
[----:B------:R-:W-:Y:S01]  /*2ff0*/  LOP3.LUT R0, R0, 0xffff, RZ, 0xc0, !PT ;  /* 0x0000ffff00007812 */ /* 0x000fe200078ec0ff */
[----:B-1----:R-:W-:Y:S01]  /*3000*/  IMAD.MOV.U32 R9, RZ, RZ, RZ ;  /* 0x000000ffff097224 */ /* 0x002fe200078e00ff */
[----:B------:R-:W-:Y:S01]  /*3010*/  LOP3.LUT R2, R2, 0xffff, RZ, 0xc0, !PT ;  /* 0x0000ffff02027812 */ /* 0x000fe200078ec0ff */
[----:B------:R-:W-:Y:S01]  /*3020*/  IMAD.MOV.U32 R8, RZ, RZ, 0x1 ;  /* 0x00000001ff087424 */ /* 0x000fe200078e00ff */
[----:B------:R-:W-:Y:S01]  /*3030*/  R2UR UR42, R0 ;  /* 0x00000000002a72ca */ /* 0x000fe200000e0000 */
[----:B------:R-:W-:Y:S01]  /*3040*/  UMOV UR26, URZ ;  /* 0x000000ff001a7c82 */ /* 0x000fe20008000000 */
[----:B------:R-:W-:Y:S01]  /*3050*/  R2UR UR38, R2 ;  /* 0x00000000022672ca */ /* 0x000fe200000e0000 */
[----:B------:R-:W-:-:S02]  /*3060*/  UISETP.NE.AND UP3, UPT, UR20, URZ, UPT ;  /* 0x000000ff1400728c */ /* 0x000fc4000bf65270 */
[----:B---3--:R-:W-:Y:S02]  /*3070*/  ULEA UR13, UR13, UR4, 0x18 ;  /* 0x000000040d0d7291 */ /* 0x008fe4000f8ec0ff */
[----:B------:R-:W-:Y:S02]  /*3080*/  USEL UR4, UR46, 0x1, !UP0 ;  /* 0x000000012e047887 */ /* 0x000fe4000c000000 */
[----:B------:R-:W-:Y:S02]  /*3090*/  UIADD3 UR6, UPT, UPT, UR13, 0x10400, URZ ;  /* 0x000104000d067890 */ /* 0x000fe4000fffe0ff */
[----:B------:R-:W-:Y:S02]  /*30a0*/  UIADD3 UR7, UPT, UPT, UR13, 0x34400, URZ ;  /* 0x000344000d077890 */ /* 0x000fe4000fffe0ff */
[----:B------:R-:W-:Y:S01]  /*30b0*/  USHF.R.U32.HI UR6, URZ, 0x4, UR6 ;  /* 0x00000004ff067899 */ /* 0x000fe20008011606 */
[----:B--2---:R-:W1:Y:S01]  /*30c0*/  LDS R3, [UR13+0x100] ;  /* 0x0001000dff037984 */ /* 0x004e620008000800 */
[----:B------:R-:W-:-:S02]  /*30d0*/  UIADD3 UR43, UPT, UPT, -UR4, URZ, URZ ;  /* 0x000000ff042b7290 */ /* 0x000fc4000fffe1ff */
[----:B------:R-:W-:Y:S02]  /*30e0*/  UIADD3 UR5, UPT, UPT, UR13, 0x1c400, URZ ;  /* 0x0001c4000d057890 */ /* 0x000fe4000fffe0ff */
[----:B------:R-:W-:Y:S02]  /*30f0*/  USHF.R.U32.HI UR4, URZ, 0x4, UR7 ;  /* 0x00000004ff047899 */ /* 0x000fe40008011607 */
[----:B------:R-:W-:Y:S02]  /*3100*/  ULOP3.LUT UR6, UR6, 0x3fff, URZ, 0xc0, !UPT ;  /* 0x00003fff06067892 */ /* 0x000fe4000f8ec0ff */
[----:B------:R-:W-:Y:S02]  /*3110*/  USHF.R.U32.HI UR5, URZ, 0x4, UR5 ;  /* 0x00000004ff057899 */ /* 0x000fe40008011605 */
[----:B------:R-:W-:Y:S02]  /*3120*/  ULOP3.LUT UR39, UR6, 0x10000, URZ, 0xfc, !UPT ;  /* 0x0001000006277892 */ /* 0x000fe4000f8efcff */
[----:B------:R-:W-:-:S02]  /*3130*/  ULOP3.LUT UR5, UR5, 0x3fff, URZ, 0xc0, !UPT ;  /* 0x00003fff05057892 */ /* 0x000fc4000f8ec0ff */
[----:B------:R-:W-:Y:S02]  /*3140*/  ULOP3.LUT UR4, UR4, 0x3fff, URZ, 0xc0, !UPT ;  /* 0x00003fff04047892 */ /* 0x000fe4000f8ec0ff */
[----:B------:R-:W-:Y:S02]  /*3150*/  ULOP3.LUT UR40, UR5, 0x10000, URZ, 0xfc, !UPT ;  /* 0x0001000005287892 */ /* 0x000fe4000f8efcff */
[----:B------:R-:W-:Y:S02]  /*3160*/  ULOP3.LUT UR41, UR4, 0x10000, URZ, 0xfc, !UPT ;  /* 0x0001000004297892 */ /* 0x000fe4000f8efcff */
[----:B------:R-:W-:Y:S01]  /*3170*/  UIADD3 UR44, UPT, UPT, UR13, 0xa0, URZ ;  /* 0x000000a00d2c7890 */ /* 0x000fe2000fffe0ff */
[----:B-1----:R-:W-:Y:S01]  /*3180*/  R2UR UR29, R3 ;  /* 0x00000000031d72ca */ /* 0x002fe200000e0000 */
[----:B------:R-:W-:-:S05]  /*3190*/  IMAD.MOV.U32 R3, RZ, RZ, 0x1040 ;  /* 0x00001040ff037424 */ /* 0x000fca00078e00ff */
[C---:B------:R-:W-:Y:S02]  /*31a0*/  R2UR UR8, R3.reuse ;  /* 0x00000000030872ca */ /* 0x040fe400000e0000 */
[----:B------:R-:W-:-:S05]  /*31b0*/  R2UR UR6, R3 ;  /* 0x00000000030672ca */ /* 0x000fca00000e0000 */
[----:B------:R-:W-:Y:S02]  /*31c0*/  ULOP3.LUT UR7, UR29, 0x1, URZ, 0xc0, !UPT ;  /* 0x000000011d077892 */ /* 0x000fe4000f8ec0ff */
[----:B------:R-:W-:Y:S02]  /*31d0*/  UIADD3 UR36, UPT, UPT, UR29, 0x1e1, URZ ;  /* 0x000001e11d247890 */ /* 0x000fe4000fffe0ff */
[----:B------:R-:W-:Y:S02]  /*31e0*/  ULOP3.LUT UR9, UR7, 0x494, URZ, 0xfc, !UPT ;  /* 0x0000049407097892 */ /* 0x000fe4000f8efcff */
[----:B------:R-:W-:Y:S01]  /*31f0*/  UIADD3 UR34, UPT, UPT, UR29, 0x1e3, URZ ;  /* 0x000001e31d227890 */ /* 0x000fe2000fffe0ff */
[----:B------:R-:W-:Y:S01]  /*3200*/  R2UR UR7, R3 ;  /* 0x00000000030772ca */ /* 0x000fe200000e0000 */
[----:B------:R-:W-:Y:S01]  /*3210*/  ULOP3.LUT UR5, UR36, 0x1, URZ, 0xc0, !UPT ;  /* 0x0000000124057892 */ /* 0x000fe2000f8ec0ff */
[----:B------:R-:W-:Y:S01]  /*3220*/  CS2R R2, SRZ ;  /* 0x0000000000027805 */ /* 0x000fe2000001ff00 */
[----:B------:R-:W-:-:S02]  /*3230*/  ULOP3.LUT UR4, UR34, 0x1, URZ, 0xc0, !UPT ;  /* 0x0000000122047892 */ /* 0x000fc4000f8ec0ff */
[----:B------:R-:W-:Y:S02]  /*3240*/  UPRMT UR33, UR9, 0x5410, UR8 ;  /* 0x0000541009217896 */ /* 0x000fe40008000008 */
[----:B------:R-:W-:Y:S02]  /*3250*/  UIADD3 UR32, UPT, UPT, UR29, 0x1e0, URZ ;  /* 0x000001e01d207890 */ /* 0x000fe4000fffe0ff */
[----:B------:R-:W-:Y:S02]  /*3260*/  ULOP3.LUT UR30, UR29, 0xfffffffe, URZ, 0xc0, !UPT ;  /* 0xfffffffe1d1e7892 */ /* 0x000fe4000f8ec0ff */
[----:B------:R-:W-:Y:S02]  /*3270*/  ULOP3.LUT UR5, UR5, 0x494, URZ, 0xfc, !UPT ;  /* 0x0000049405057892 */ /* 0x000fe4000f8efcff */
[----:B------:R-:W-:Y:S02]  /*3280*/  ULOP3.LUT UR4, UR4, 0x494, URZ, 0xfc, !UPT ;  /* 0x0000049404047892 */ /* 0x000fe4000f8efcff */
[----:B------:R-:W-:-:S02]  /*3290*/  ULOP3.LUT UR32, UR32, 0xfffffffe, URZ, 0xc0, !UPT ;  /* 0xfffffffe20207892 */ /* 0x000fc4000f8ec0ff */
[----:B------:R-:W-:Y:S02]  /*32a0*/  ULOP3.LUT UR36, UR36, 0xfffffffe, URZ, 0xc0, !UPT ;  /* 0xfffffffe24247892 */ /* 0x000fe4000f8ec0ff */
[----:B------:R-:W-:Y:S02]  /*32b0*/  UIADD3 UR30, UPT, UPT, UR30, 0x1e2, URZ ;  /* 0x000001e21e1e7890 */ /* 0x000fe4000fffe0ff */
[----:B------:R-:W-:Y:S02]  /*32c0*/  ULOP3.LUT UR34, UR34, 0xfffffffe, URZ, 0xc0, !UPT ;  /* 0xfffffffe22227892 */ /* 0x000fe4000f8ec0ff */
[----:B------:R-:W-:Y:S02]  /*32d0*/  UPRMT UR37, UR5, 0x5410, UR7 ;  /* 0x0000541005257896 */ /* 0x000fe40008000007 */
[----:B------:R-:W-:Y:S01]  /*32e0*/  UPRMT UR35, UR4, 0x5410, UR6 ;  /* 0x0000541004237896 */ /* 0x000fe20008000006 */
[----:B------:R-:W-:-:S11]  /*32f0*/  UMOV UR31, UR33 ;  /* 0x00000021001f7c82 */ /* 0x000fd60008000000 */
.L_x_64:
[----:B------:R-:W-:Y:S02]  /*3300*/  LEA R0, R9, UR13, 0x3 ;  /* 0x0000000d09007c11 */ /* 0x000fe4000f8e18ff */
[----:B------:R-:W-:Y:S02]  /*3310*/  SHF.L.U32 R5, R3, 0x1f, RZ ;  /* 0x0000001f03057819 */ /* 0x000fe400000006ff */
[----:B------:R-:W-:Y:S02]  /*3320*/  LEA R4, R9, UR13, 0x4 ;  /* 0x0000000d09047c11 */ /* 0x000fe4000f8e20ff */
[----:B-1----:R-:W1:Y:S02]  /*3330*/  SYNCS.PHASECHK.TRANS64.TRYWAIT P0, [R0+URZ+0x80], R5 ;  /* 0x00008005000075a7 */ /* 0x002e6400080011ff */
[----:B-123--:R-:W-:Y:S05]  /*3340*/  @!P0 BRA `(.L_x_56) ;  /* 0x000000b400c88947 */ /* 0x00efea0003800000 */
.L_x_184:
[----:B-1----:R-:W1:Y:S01]  /*3350*/  LDS.128 R4, [R4+0xe0] ;  /* 0x0000e00004047984 */ /* 0x002e620000000c00 */
[----:B------:R-:W-:Y:S02]  /*3360*/  VIADD R0, R0, 0x90 ;  /* 0x0000009000007836 */ /* 0x000fe40000000000 */
[----:B------:R-:W-:Y:S01]  /*3370*/  VIADD R9, R9, 0x1 ;  /* 0x0000000109097836 */ /* 0x000fe20000000000 */
[----:B------:R-:W-:Y:S01]  /*3380*/  @!PT LDS RZ, [RZ] ;  /* 0x00000000fffff984 */ /* 0x000fe20000000800 */
[----:B------:R-:W-:Y:S01]  /*3390*/  @!PT LDS RZ, [RZ] ;  /* 0x00000000fffff984 */ /* 0x000fe20000000800 */
[----:B------:R-:W-:Y:S01]  /*33a0*/  @!PT LDS RZ, [RZ] ;  /* 0x00000000fffff984 */ /* 0x000fe20000000800 */
[----:B------:R-:W-:Y:S01]  /*33b0*/  @!PT LDS RZ, [RZ] ;  /* 0x00000000fffff984 */ /* 0x000fe20000000800 */
[----:B------:R2:W-:Y:S06]  /*33c0*/  MEMBAR.ALL.CTA ;  /* 0x0000000000007992 */ /* 0x0005ec0000008000 */
[----:B--2---:R-:W2:Y:S01]  /*33d0*/  FENCE.VIEW.ASYNC.S ;  /* 0x00000000000073c6 */ /* 0x004ea20000000000 */
[----:B------:R-:W-:-:S04]  /*33e0*/  PRMT R0, RZ, 0x654, R0 ;  /* 0x00000654ff007816 */ /* 0x000fc80000000000 */
[----:B--2---:R2:W-:Y:S01]  /*33f0*/  SYNCS.ARRIVE.TRANS64.RED.A1T0 RZ, [R0+URZ], RZ ;  /* 0x000000ff00ff79a7 */ /* 0x0045e200081004ff */
[----:B-1----:R-:W-:Y:S01]  /*3400*/  LOP3.LUT P1, RZ, R6, 0x1, RZ, 0xc0, !PT ;  /* 0x0000000106ff7812 */ /* 0x002fe2000782c0ff */
[----:B--2---:R-:W-:-:S12]  /*3410*/  BRA.U UP3, `(.L_x_57) ;  /* 0x0000000503187547 */ /* 0x004fd8000b800000 */
[----:B------:R-:W1:Y:S02]  /*3420*/  LDCU UR4, c[0x0][0x38c] ;  /* 0x00007180ff0477ac */ /* 0x000e640008000800 */
[----:B-1----:R-:W-:-:S09]  /*3430*/  UISETP.GE.AND UP0, UPT, UR4, 0x1, UPT ;  /* 0x000000010400788c */ /* 0x002fd2000bf06270 */
[----:B------:R-:W-:Y:S05]  /*3440*/  BRA.U !UP0, `(.L_x_58) ;  /* 0x0000000508047547 */ /* 0x000fea000b800000 */
[----:B------:R-:W-:Y:S01]  /*3450*/  ULEA UR4, UR26, UR13, 0x3 ;  /* 0x0000000d1a047291 */ /* 0x000fe2000f8e18ff */
[----:B------:R-:W-:Y:S01]  /*3460*/  SHF.L.U32 R0, R2, 0x1f, RZ ;  /* 0x0000001f02007819 */ /* 0x000fe200000006ff */
[----:B------:R-:W-:Y:S01]  /*3470*/  UMOV UR23, URZ ;  /* 0x000000ff00177c82 */ /* 0x000fe20008000000 */
[----:B------:R-:W-:Y:S01]  /*3480*/  LOP3.LUT R4, R8, 0x1, RZ, 0x3c, !PT ;  /* 0x0000000108047812 */ /* 0x000fe200078e3cff */
[----:B------:R-:W-:Y:S01]  /*3490*/  UMOV UR25, 0x1 ;  /* 0x0000000100197882 */ /* 0x000fe20000000000 */
[----:B------:R-:W-:Y:S01]  /*34a0*/  UMOV UR27, UR43 ;  /* 0x0000002b001b7c82 */ /* 0x000fe20008000000 */
[----:B------:R-:W-:Y:S01]  /*34b0*/  UMOV UR24, UR46 ;  /* 0x0000002e00187c82 */ /* 0x000fe20008000000 */
[----:B------:R-:W-:Y:S01]  /*34c0*/  R2UR UR22, R4 ;  /* 0x00000000041672ca */ /* 0x000fe200000e0000 */
[----:B------:R-:W-:Y:S01]  /*34d0*/  UMOV UR12, UR26 ;  /* 0x0000001a000c7c82 */ /* 0x000fe20008000000 */
[----:B------:R1:W2:Y:S11]  /*34e0*/  SYNCS.PHASECHK.TRANS64.TRYWAIT P2, [UR4], R0 ;  /* 0x00000000ff0075a7 */ /* 0x0002b60008041104 */
[----:B------:R-:W-:-:S12]  /*34f0*/  UIMAD UR22, UR22, 0xe0, UR29 ;  /* 0x000000e0161678a4 */ /* 0x000fd8000f8e021d */
.L_x_63:
[----:B------:R-:W-:Y:S02]  /*3500*/  UIADD3 UR27, UPT, UPT, UR27, 0x1, URZ ;  /* 0x000000011b1b7890 */ /* 0x000fe4000fffe0ff */
[----:B---3--:R-:W-:Y:S02]  /*3510*/  ULEA UR8, UR12, UR13, 0x3 ;  /* 0x0000000d0c087291 */ /* 0x008fe4000f8e18ff */
[----:B------:R-:W-:Y:S01]  /*3520*/  UISETP.NE.AND UP2, UPT, UR27, URZ, UPT ;  /* 0x000000ff1b00728c */ /* 0x000fe2000bf45270 */
[----:B--2---:R-:W-:Y:S10]  /*3530*/  @P2 BRA `(.L_x_59) ;  /* 0x00000000000c2947 */ /* 0x004ff40003800000 */
[----:B------:R-:W-:Y:S04]  /*3540*/  SHF.L.U32 R5, R2, 0x1f, RZ ;  /* 0x0000001f02057819 */ /* 0x000fe800000006ff */
[----:B------:R-:W2:Y:S02]  /*3550*/  SYNCS.PHASECHK.TRANS64.TRYWAIT P0, [UR8], R5 ;  /* 0x00000005ff0075a7 */ /* 0x000ea40008001108 */
[----:B--2---:R-:W-:Y:S05]  /*3560*/  @!P0 BRA `(.L_x_60) ;  /* 0x000000b400548947 */ /* 0x004fea0003800000 */
.L_x_59:
[----:B------:R-:W-:Y:S01]  /*3570*/  UISETP.NE.AND UP0, UPT, UR24, 0x1, UPT ;  /* 0x000000011800788c */ /* 0x000fe2000bf05270 */
[----:B------:R-:W-:Y:S01]  /*3580*/  PLOP3.LUT P2, PT, PT, PT, PT, 0x80, 0x8 ;  /* 0x000000000008781c */ /* 0x000fe20003f4f070 */
[----:B------:R-:W-:Y:S02]  /*3590*/  UIADD3 UR4, UPT, UPT, UR12, 0x1, URZ ;  /* 0x000000010c047890 */ /* 0x000fe4000fffe0ff */
[----:B------:R-:W-:Y:S02]  /*35a0*/  ULEA UR6, UR12, UR41, 0x7 ;  /* 0x000000290c067291 */ /* 0x000fe4000f8e38ff */
[----:B------:R-:W-:Y:S01]  /*35b0*/  UISETP.NE.AND UP1, UPT, UR4, 0x3, UPT ;  /* 0x000000030400788c */ /* 0x000fe2000bf25270 */
[----:B------:R-:W-:Y:S01]  /*35c0*/  PLOP3.LUT P0, PT, PT, PT, UP0, 0x80, 0x8 ;  /* 0x000000000008781c */ /* 0x000fe20003f0f008 */
[----:B------:R-:W-:Y:S02]  /*35d0*/  UMOV UR7, 0x4008 ;  /* 0x0000400800077882 */ /* 0x000fe40000000000 */
[----:B------:R-:W-:Y:S02]  /*35e0*/  USEL UR5, URZ, 0x1, UP1 ;  /* 0x00000001ff057887 */ /* 0x000fe40008800000 */
[----:B------:R-:W-:Y:S04]  /*35f0*/  USEL UR26, UR4, URZ, UP1 ;  /* 0x000000ff041a7287 */ /* 0x000fe80008800000 */
[----:B------:R-:W-:Y:S01]  /*3600*/  @UP0 ULEA UR4, UR26, UR13, 0x3 ;  /* 0x0000000d1a040291 */ /* 0x000fe2000f8e18ff */
[----:B------:R-:W-:Y:S01]  /*3610*/  LOP3.LUT R2, R2, UR5, RZ, 0x3c, !PT ;  /* 0x0000000502027c12 */ /* 0x000fe2000f8e3cff */
[----:B------:R-:W-:Y:S03]  /*3620*/  UISETP.NE.AND UP0, UPT, UR25, 0x1, UPT ;  /* 0x000000011900788c */ /* 0x000fe6000bf05270 */
[----:B-1----:R-:W-:Y:S04]  /*3630*/  @P0 SHF.L.U32 R0, R2, 0x1f, RZ ;  /* 0x0000001f02000819 */ /* 0x002fe800000006ff */
[----:B------:R1:W2:Y:S01]  /*3640*/  @P0 SYNCS.PHASECHK.TRANS64.TRYWAIT P2, [UR4], R0 ;  /* 0x00000000ff0005a7 */ /* 0x0002a20008041104 */
[----:B------:R1:W-:Y:S01]  /*3650*/  UTCCP.T.S.2CTA.128dp128bit tmem[UR29+0x1e0], gdesc[UR6] ;  /* 0x0001e0061d0079e7 */ /* 0x0003e20008380000 */
[----:B------:R-:W-:Y:S05]  /*3660*/  BRA.U UP0, `(.L_x_61) ;  /* 0x00000001000c7547 */ /* 0x000fea000b800000 */
[----:B------:R-:W-:Y:S04]  /*3670*/  SHF.L.U32 R5, R8, 0x1f, RZ ;  /* 0x0000001f08057819 */ /* 0x000fe800000006ff */
[----:B------:R-:W3:Y:S02]  /*3680*/  SYNCS.PHASECHK.TRANS64.TRYWAIT P0, [UR13+0xa8], R5 ;  /* 0x0000a805ff0075a7 */ /* 0x000ee4000800110d */
[----:B---3--:R-:W-:Y:S05]  /*3690*/  @!P0 BRA `(.L_x_62) ;  /* 0x000000b400208947 */ /* 0x008fea0003800000 */
.L_x_61:
[----:B-1----:R-:W-:Y:S02]  /*36a0*/  ULEA UR6, UR12, UR40, 0xb ;  /* 0x000000280c067291 */ /* 0x002fe4000f8e58ff */
[----:B------:R-:W-:Y:S02]  /*36b0*/  ULEA UR4, UR12, UR39, 0xa ;  /* 0x000000270c047291 */ /* 0x000fe4000f8e50ff */
[----:B------:R-:W-:Y:S02]  /*36c0*/  UISETP.NE.U32.AND UP0, UPT, UR23, URZ, UPT ;  /* 0x000000ff1700728c */ /* 0x000fe4000bf05070 */
[----:B------:R-:W-:Y:S02]  /*36d0*/  UIADD3 UR20, UPT, UPT, UR6, 0x4, URZ ;  /* 0x0000000406147890 */ /* 0x000fe4000fffe0ff */
[----:B------:R-:W-:Y:S02]  /*36e0*/  UIADD3 UR18, UPT, UPT, UR4, 0x2, URZ ;  /* 0x0000000204127890 */ /* 0x000fe4000fffe0ff */
[----:B------:R-:W-:Y:S02]  /*36f0*/  UIADD3 UR28, UPT, UPT, UR8, 0x18, URZ ;  /* 0x00000018081c7890 */ /* 0x000fe4000fffe0ff */
[----:B------:R-:W-:Y:S02]  /*3700*/  UIADD3 UR16, UPT, UPT, UR6, 0x400, URZ ;  /* 0x0000040006107890 */ /* 0x000fe4000fffe0ff */
[----:B------:R-:W-:Y:S02]  /*3710*/  UIADD3 UR14, UPT, UPT, UR4, 0x4, URZ ;  /* 0x00000004040e7890 */ /* 0x000fe4000fffe0ff */
[----:B------:R-:W-:Y:S02]  /*3720*/  UIADD3 UR10, UPT, UPT, UR6, 0x404, URZ ;  /* 0x00000404060a7890 */ /* 0x000fe4000fffe0ff */
[----:B------:R-:W-:Y:S02]  /*3730*/  UIADD3 UR8, UPT, UPT, UR4, 0x6, URZ ;  /* 0x0000000604087890 */ /* 0x000fe4000fffe0ff */
[----:B------:R-:W-:Y:S02]  /*3740*/  UIADD3 UR25, UPT, UPT, UR25, 0x1, URZ ;  /* 0x0000000119197890 */ /* 0x000fe4000fffe0ff */
[----:B------:R-:W-:Y:S01]  /*3750*/  UIADD3 UR24, UPT, UPT, UR24, -0x1, URZ ;  /* 0xffffffff18187890 */ /* 0x000fe2000fffe0ff */
[----:B------:R-:W-:Y:S01]  /*3760*/  UMOV UR7, 0x40004040 ;  /* 0x4000404000077882 */ /* 0x000fe20000000000 */
[----:B------:R-:W-:Y:S01]  /*3770*/  UMOV UR5, 0x40004040 ;  /* 0x4000404000057882 */ /* 0x000fe20000000000 */
[----:B------:R-:W-:Y:S01]  /*3780*/  UMOV UR21, 0x40004040 ;  /* 0x4000404000157882 */ /* 0x000fe20000000000 */
[----:B------:R3:W-:Y:S01]  /*3790*/  UTCHMMA.2CTA gdesc[UR4], gdesc[UR6], tmem[UR22], tmem[UR32], idesc[UR33], UP0 ;  /* 0x00ff2006040075ea */ /* 0x0007e20008200016 */
[----:B------:R-:W-:Y:S01]  /*37a0*/  UMOV UR19, 0x40004040 ;  /* 0x4000404000137882 */ /* 0x000fe20000000000 */
[----:B------:R-:W-:Y:S01]  /*37b0*/  UMOV UR17, 0x40004040 ;  /* 0x4000404000117882 */ /* 0x000fe20000000000 */
[----:B------:R3:W-:Y:S01]  /*37c0*/  UTCHMMA.2CTA gdesc[UR18], gdesc[UR20], tmem[UR22], tmem[UR36], idesc[UR37], UPT ;  /* 0x00ff2414120075ea */ /* 0x0007e2000ba00016 */
[----:B------:R-:W-:Y:S01]  /*37d0*/  UMOV UR15, 0x40004040 ;  /* 0x40004040000f7882 */ /* 0x000fe20000000000 */
[----:B------:R-:W-:Y:S01]  /*37e0*/  UMOV UR11, 0x40004040 ;  /* 0x40004040000b7882 */ /* 0x000fe20000000000 */
[----:B------:R3:W-:Y:S01]  /*37f0*/  UTCHMMA.2CTA gdesc[UR14], gdesc[UR16], tmem[UR22], tmem[UR30], idesc[UR31], UPT ;  /* 0x00ff1e100e0075ea */ /* 0x0007e2000ba00016 */
[----:B------:R-:W-:Y:S01]  /*3800*/  UMOV UR9, 0x40004040 ;  /* 0x4000404000097882 */ /* 0x000fe20000000000 */
[----:B------:R-:W-:Y:S01]  /*3810*/  UMOV UR23, 0x1 ;  /* 0x0000000100177882 */ /* 0x000fe20000000000 */
[----:B------:R3:W-:Y:S01]  /*3820*/  UTCHMMA.2CTA gdesc[UR8], gdesc[UR10], tmem[UR22], tmem[UR34], idesc[UR35], UPT ;  /* 0x00ff220a080075ea */ /* 0x0007e2000ba00016 */
[----:B------:R3:W-:Y:S01]  /*3830*/  UTCBAR.2CTA.MULTICAST [UR28], URZ, UR38 ;  /* 0x000000ff1c0073e9 */ /* 0x0007e20008200826 */
[----:B------:R-:W-:Y:S01]  /*3840*/  UMOV UR12, UR26 ;  /* 0x0000001a000c7c82 */ /* 0x000fe20008000000 */
[----:B------:R-:W-:Y:S05]  /*3850*/  BRA.U UP2, `(.L_x_63) ;  /* 0xfffffffd02287547 */ /* 0x000fea000b83ffff */
.L_x_58:
[----:B------:R1:W-:Y:S01]  /*3860*/  UTCBAR.2CTA.MULTICAST [UR44], URZ, UR42 ;  /* 0x000000ff2c0073e9 */ /* 0x0003e2000820082a */
[----:B------:R-:W-:Y:S01]  /*3870*/  NOP ;  /* 0x0000000000007918 */ /* 0x000fe20000000000 */
.L_x_57:
[C---:B------:R-:W-:Y:S02]  /*3880*/  ISETP.NE.AND P0, PT, R9.reuse, 0x2, PT ;  /* 0x000000020900780c */ /* 0x040fe40003f05270 */
[----:B------:R-:W-:Y:S02]  /*3890*/  LOP3.LUT R8, R8, 0x1, RZ, 0x3c, !PT ;  /* 0x0000000108087812 */ /* 0x000fe400078e3cff */
[----:B------:R-:W-:Y:S02]  /*38a0*/  SEL R0, RZ, 0x1, P0 ;  /* 0x00000001ff007807 */ /* 0x000fe40000000000 */
[----:B------:R-:W-:Y:S02]  /*38b0*/  SEL R9, R9, RZ, P0 ;  /* 0x000000ff09097207 */ /* 0x000fe40000000000 */
[----:B------:R-:W-:Y:S01]  /*38c0*/  LOP3.LUT R3, R3, R0, RZ, 0x3c, !PT ;  /* 0x0000000003037212 */ /* 0x000fe200078e3cff */
[----:B------:R-:W-:Y:S06]  /*38d0*/  @P1 BRA `(.L_x_64) ;  /* 0xfffffff800881947 */ /* 0x000fec000383ffff */
[----:B---3--:R-:W3:Y:S01]  /*38e0*/  S2UR UR6, SR_CgaCtaId ;  /* 0x00000000000679c3 */ /* 0x008ee20000008800 */
[----:B------:R-:W-:Y:S01]  /*38f0*/  ELECT P0, URZ, PT ;  /* 0x0000000000ff782f */ /* 0x000fe20003800000 */
[----:B------:R-:W-:Y:S01]  /*3900*/  IMAD.MOV.U32 R0, RZ, RZ, 0x1 ;  /* 0x00000001ff007424 */ /* 0x000fe200078e00ff */
[----:B------:R-:W-:Y:S01]  /*3910*/  UMOV UR4, 0x40 ;  /* 0x0000004000047882 */ /* 0x000fe20000000000 */
[----:B------:R-:W-:-:S04]  /*3920*/  SHF.L.U32 R3, RZ, 0x1f, RZ ;  /* 0x0000001fff037819 */ /* 0x000fc800000006ff */
[----:B------:R-:W-:Y:S01]  /*3930*/  UVIRTCOUNT.DEALLOC.SMPOOL 0x80 ;  /* 0x000000800000784c */ /* 0x000fe20000000000 */
[----:B---3--:R-:W-:-:S09]  /*3940*/  ULEA UR6, UR6, UR4, 0x18 ;  /* 0x0000000406067291 */ /* 0x008fd2000f8ec0ff */
[----:B------:R3:W-:Y:S01]  /*3950*/  @P0 STS.U8 [UR6+0x1c], R0 ;  /* 0x00001c00ff000988 */ /* 0x0007e20008000006 */
[----:B------:R-:W4:Y:S02]  /*3960*/  SYNCS.PHASECHK.TRANS64.TRYWAIT P0, [UR13+0xd0], R3 ;  /* 0x0000d003ff0075a7 */ /* 0x000f24000800110d */
[----:B---34-:R-:W-:Y:S05]  /*3970*/  @!P0 BRA `(.L_x_65) ;  /* 0x000000b000808947 */ /* 0x018fea0003800000 */
.L_x_188:
[----:B------:R-:W-:Y:S01]  /*3980*/  NOP ;  /* 0x0000000000007918 */ /* 0x000fe20000000000 */
[----:B---3--:R-:W3:Y:S01]  /*3990*/  LDS R0, [UR6+0x14] ;  /* 0x00001406ff007984 */ /* 0x008ee20008000800 */
[----:B------:R-:W-:Y:S01]  /*39a0*/  ULOP3.LUT UR4, UR29, 0xffff, URZ, 0xc0, !UPT ;  /* 0x0000ffff1d047892 */ /* 0x000fe2000f8ec0ff */
[----:B------:R-:W-:Y:S01]  /*39b0*/  UMOV UR5, 0xffff ;  /* 0x0000ffff00057882 */ /* 0x000fe20000000000 */
[----:B------:R-:W-:Y:S02]  /*39c0*/  UMOV UR7, 0x1 ;  /* 0x0000000100077882 */ /* 0x000fe40000000000 */
[----:B------:R-:W-:-:S04]  /*39d0*/  USHF.R.U32.HI UR4, URZ, 0x5, UR4 ;  /* 0x00000005ff047899 */ /* 0x000fc80008011604 */
[----:B------:R-:W-:Y:S02]  /*39e0*/  USHF.L.U32 UR5, UR5, UR4, URZ ;  /* 0x0000000405057299 */ /* 0x000fe400080006ff */
[----:B------:R-:W-:-:S04]  /*39f0*/  USHF.L.U32 UR4, UR7, UR4, URZ ;  /* 0x0000000407047299 */ /* 0x000fc800080006ff */
[----:B---3--:R-:W-:-:S04]  /*3a00*/  LOP3.LUT R0, R0, UR5, RZ, 0xc0, !PT ;  /* 0x0000000500007c12 */ /* 0x008fc8000f8ec0ff */
[----:B------:R-:W-:-:S13]  /*3a10*/  ISETP.NE.AND P0, PT, R0, UR5, PT ;  /* 0x0000000500007c0c */ /* 0x000fda000bf05270 */
[----:B------:R-:W-:Y:S05]  /*3a20*/  @P0 BRA `(.L_x_66) ;  /* 0x0000000000580947 */ /* 0x000fea0003800000 */
[----:B------:R-:W3:Y:S02]  /*3a30*/  LDS R0, [UR6+0x18] ;  /* 0x00001806ff007984 */ /* 0x000ee40008000800 */
[----:B---3--:R-:W-:-:S04]  /*3a40*/  LOP3.LUT R0, R0, UR4, RZ, 0xc0, !PT ;  /* 0x0000000400007c12 */ /* 0x008fc8000f8ec0ff */
[----:B------:R-:W-:-:S13]  /*3a50*/  ISETP.NE.AND P0, PT, R0, UR4, PT ;  /* 0x0000000400007c0c */ /* 0x000fda000bf05270 */
[----:B------:R-:W-:Y:S05]  /*3a60*/  @P0 BRA `(.L_x_67) ;  /* 0x00000000003c0947 */ /* 0x000fea0003800000 */
[----:B------:R-:W3:Y:S01]  /*3a70*/  S2R R2, SR_LANEID ;  /* 0x0000000000027919 */ /* 0x000ee20000000000 */
[----:B------:R-:W-:Y:S01]  /*3a80*/  ULOP3.LUT UR5, URZ, UR5, URZ, 0x33, !UPT ;  /* 0x00000005ff057292 */ /* 0x000fe2000f8e33ff */
[----:B------:R-:W-:Y:S01]  /*3a90*/  LOP3.LUT R4, RZ, UR4, RZ, 0x33, !PT ;  /* 0x00000004ff047c12 */ /* 0x000fe2000f8e33ff */
[----:B------:R-:W-:Y:S02]  /*3aa0*/  VOTEU.ANY UR4, UPT, PT ;  /* 0x0000000000047886 */ /* 0x000fe400038e0100 */
[----:B------:R-:W-:Y:S01]  /*3ab0*/  UFLO.U32 UR4, UR4 ;  /* 0x00000004000472bd */ /* 0x000fe200080e0000 */
[----:B------:R-:W4:Y:S01]  /*3ac0*/  REDUX UR7, R4 ;  /* 0x00000000040773c4 */ /* 0x000f220000000000 */
[----:B------:R-:W-:-:S06]  /*3ad0*/  IMAD.U32 R0, RZ, RZ, UR5 ;  /* 0x00000005ff007e24 */ /* 0x000fcc000f8e00ff */
[----:B------:R1:W-:Y:S01]  /*3ae0*/  UTCATOMSWS.AND URZ, UR5 ;  /* 0x0000000500ff79e3 */ /* 0x0003e20008000000 */
[----:B------:R-:W2:Y:S01]  /*3af0*/  REDUX UR8, R0 ;  /* 0x00000000000873c4 */ /* 0x000ea20000000000 */
[----:B---3--:R-:W-:Y:S01]  /*3b00*/  ISETP.EQ.U32.AND P0, PT, R2, UR4, PT ;  /* 0x0000000402007c0c */ /* 0x008fe2000bf02070 */
[----:B----4-:R-:W-:Y:S01]  /*3b10*/  IMAD.U32 R2, RZ, RZ, UR7 ;  /* 0x00000007ff027e24 */ /* 0x010fe2000f8e00ff */
[----:B--2---:R-:W-:-:S11]  /*3b20*/  MOV R3, UR8 ;  /* 0x0000000800037c02 */ /* 0x004fd60008000f00 */
[----:B------:R1:W-:Y:S04]  /*3b30*/  @P0 ATOMS.AND RZ, [UR6+0x14], R3 ;  /* 0x00001403ffff098c */ /* 0x0003e8000a800006 */
[----:B------:R1:W-:Y:S01]  /*3b40*/  @P0 ATOMS.AND RZ, [UR6+0x18], R2 ;  /* 0x00001802ffff098c */ /* 0x0003e2000a800006 */
[----:B------:R-:W-:Y:S05]  /*3b50*/  BRA `(.L_x_68) ;  /* 0x0000000000147947 */ /* 0x000fea0003800000 */
.L_x_67:
[----:B------:R-:W-:Y:S02]  /*3b60*/  MOV R2, 0x3b80 ;  /* 0x00003b8000027802 */ /* 0x000fe40000000f00 */
[----:B-12--5:R-:W-:Y:S05]  /*3b70*/  CALL.REL.NOINC `($__internal_0_$__cuda_sm10x_tcgen05_guardrail_trap_col_being_dealloced_not_returned_by_alloc) ;  /* 0x000000b8001c7944 */ /* 0x026fea0003c00000 */
[----:B------:R-:W-:Y:S05]  /*3b80*/  BRA `(.L_x_68) ;  /* 0x0000000000087947 */ /* 0x000fea0003800000 */
.L_x_66:
[----:B------:R-:W-:Y:S02]  /*3b90*/  MOV R2, 0x3bb0 ;  /* 0x00003bb000027802 */ /* 0x000fe40000000f00 */
[----:B-12--5:R-:W-:Y:S05]  /*3ba0*/  CALL.REL.NOINC `($__internal_2_$__cuda_sm10x_tcgen05_guardrail_trap_unallocated_columns_being_dealloced) ;  /* 0x000000b800287944 */ /* 0x026fea0003c00000 */
.L_x_68:
[----:B------:R-:W-:Y:S01]  /*3bb0*/  NOP ;  /* 0x0000000000007918 */ /* 0x000fe20000000000 */
[----:B-1----:R-:W-:Y:S05]  /*3bc0*/  EXIT ;  /* 0x000000000000794d */ /* 0x002fea0003800000 */
.L_x_44:
[----:B------:R-:W-:-:S09]  /*3bd0*/  UISETP.NE.OR UP0, UPT, UR18, 0x3, !UP4 ;  /* 0x000000031200788c */ /* 0x000fd2000e705670 */
[----:B------:R-:W-:Y:S05]  /*3be0*/  BRA.U UP0, `(.L_x_69) ;  /* 0x0000002100fc7547 */ /* 0x000fea000b800000 */
[----:B------:R-:W1:Y:S01]  /*3bf0*/  LDCU.64 UR4, c[0x0][0xa88] ;  /* 0x00015100ff0477ac */ /* 0x000e620008000a00 */
[----:B------:R-:W2:Y:S01]  /*3c00*/  LDC.64 R12, c[0x0][0x348] ;  /* 0x0000d200ff0c7b82 */ /* 0x000ea20000000a00 */
[----:B------:R-:W-:Y:S01]  /*3c10*/  HFMA2 R10, -RZ, RZ, 0, 0 ;  /* 0x00000000ff0a7431 */ /* 0x000fe200000001ff */
[----:B------:R-:W-:Y:S01]  /*3c20*/  MOV R9, RZ ;  /* 0x000000ff00097202 */ /* 0x000fe20000000f00 */
[----:B------:R-:W3:Y:S01]  /*3c30*/  LDCU UR55, c[0x0][0x370] ;  /* 0x00006e00ff3777ac */ /* 0x000ee20008000800 */
[----:B------:R-:W-:Y:S01]  /*3c40*/  HFMA2 R3, -RZ, RZ, 0, 2 ;  /* 0x00004000ff037431 */ /* 0x000fe200000001ff */
[----:B------:R-:W3:Y:S01]  /*3c50*/  LDCU.128 UR60, c[0x0][0xd10] ;  /* 0x0001a200ff3c77ac */ /* 0x000ee20008000c00 */
[----:B------:R-:W4:Y:S01]  /*3c60*/  LDCU UR53, c[0x0][0x374] ;  /* 0x00006e80ff3577ac */ /* 0x000f220008000800 */
[----:B------:R-:W4:Y:S01]  /*3c70*/  LDCU.64 UR56, c[0x0][0xa90] ;  /* 0x00015200ff3877ac */ /* 0x000f220008000a00 */
[----:B-1----:R-:W-:Y:S01]  /*3c80*/  UISETP.NE.U32.AND UP0, UPT, UR4, URZ, UPT ;  /* 0x000000ff0400728c */ /* 0x002fe2000bf05070 */
[----:B------:R-:W1:Y:S01]  /*3c90*/  LDCU UR15, c[0x0][0xd0c] ;  /* 0x0001a180ff0f77ac */ /* 0x000e620008000800 */
[----:B------:R-:W2:Y:S01]  /*3ca0*/  LDCU UR65, c[0x0][0xd20] ;  /* 0x0001a400ff4177ac */ /* 0x000ea20008000800 */
[----:B------:R-:W2:Y:S01]  /*3cb0*/  LDCU UR4, c[0x0][0xd30] ;  /* 0x0001a600ff0477ac */ /* 0x000ea20008000800 */
[----:B------:R-:W-:-:S02]  /*3cc0*/  UISETP.NE.AND.EX UP6, UPT, UR5, URZ, UPT, UP0 ;  /* 0x000000ff0500728c */ /* 0x000fc4000bfc5300 */
[----:B------:R-:W-:Y:S02]  /*3cd0*/  UISETP.NE.AND UP0, UPT, UR18, 0x2, UPT ;  /* 0x000000021200788c */ /* 0x000fe4000bf05270 */
[----:B---3--:R-:W-:Y:S02]  /*3ce0*/  UIMAD.WIDE.U32 UR8, UR55, UR60, URZ ;  /* 0x0000003c370872a5 */ /* 0x008fe4000f8e00ff */
[----:B----4-:R-:W-:Y:S01]  /*3cf0*/  UIMAD.WIDE.U32 UR6, UR53, UR63, URZ ;  /* 0x0000003f350672a5 */ /* 0x010fe2000f8e00ff */
[----:B------:R-:W-:Y:S01]  /*3d00*/  UMOV UR21, 0x400 ;  /* 0x0000040000157882 */ /* 0x000fe20000000000 */
[----:B------:R-:W-:Y:S02]  /*3d10*/  USEL UR64, URZ, 0x1, UP0 ;  /* 0x00000001ff407887 */ /* 0x000fe40008000000 */
[----:B------:R-:W-:Y:S02]  /*3d20*/  UISETP.NE.U32.AND UP0, UPT, UR56, URZ, UPT ;  /* 0x000000ff3800728c */ /* 0x000fe4000bf05070 */
[----:B------:R-:W-:Y:S01]  /*3d30*/  ULEA UR21, UR54, UR21, 0x18 ;  /* 0x0000001536157291 */ /* 0x000fe2000f8ec0ff */
[----:B------:R-:W-:Y:S01]  /*3d40*/  UMOV UR5, UR9 ;  /* 0x0000000900057c82 */ /* 0x000fe20008000000 */
[----:B------:R-:W-:Y:S01]  /*3d50*/  UMOV UR6, UR7 ;  /* 0x0000000700067c82 */ /* 0x000fe20008000000 */
[----:B------:R-:W-:-:S02]  /*3d60*/  UISETP.GE.AND UP4, UPT, UR45, 0x1, UPT ;  /* 0x000000012d00788c */ /* 0x000fc4000bf86270 */
[----:B------:R-:W-:Y:S02]  /*3d70*/  UISETP.NE.AND UP3, UPT, UR45, 0x1, UPT ;  /* 0x000000012d00788c */ /* 0x000fe4000bf65270 */
[----:B------:R-:W-:Y:S01]  /*3d80*/  UISETP.NE.AND.EX UP5, UPT, UR57, URZ, UPT, UP0 ;  /* 0x000000ff3900728c */ /* 0x000fe2000bfa5300 */
[----:B------:R-:W-:Y:S01]  /*3d90*/  UMOV UR46, URZ ;  /* 0x000000ff002e7c82 */ /* 0x000fe20008000000 */
[----:B------:R-:W-:Y:S01]  /*3da0*/  UPLOP3.LUT UP1, UPT, UPT, UPT, UPT, 0x40, 0x4 ;  /* 0x000000000004789c */ /* 0x000fe20003f2e870 */
[----:B------:R-:W3:Y:S01]  /*3db0*/  LDCU.64 UR22, c[0x0][0xd28] ;  /* 0x0001a500ff1677ac */ /* 0x000ee20008000a00 */
[----:B-1----:R-:W-:Y:S02]  /*3dc0*/  UISETP.NE.AND UP3, UPT, UR15, 0x1, UPT ;  /* 0x000000010f00788c */ /* 0x002fe4000bf65270 */
[----:B------:R-:W-:Y:S02]  /*3dd0*/  UIADD3 UR25, UPT, UPT, UR21, 0x30, URZ ;  /* 0x0000003015197890 */ /* 0x000fe4000fffe0ff */
[----:B------:R-:W-:-:S02]  /*3de0*/  UIADD3 UR49, UPT, UPT, UR21, 0x38, URZ ;  /* 0x0000003815317890 */ /* 0x000fc4000fffe0ff */
[----:B------:R-:W-:Y:S02]  /*3df0*/  UIADD3 UR41, UPT, UPT, UR21, 0x40, URZ ;  /* 0x0000004015297890 */ /* 0x000fe4000fffe0ff */
[----:B------:R-:W-:Y:S02]  /*3e00*/  UIADD3 UR33, UPT, UPT, UR21, 0x48, URZ ;  /* 0x0000004815217890 */ /* 0x000fe4000fffe0ff */
[----:B------:R-:W-:Y:S02]  /*3e10*/  USHF.R.U32.HI UR59, URZ, UR61, UR5 ;  /* 0x0000003dff3b7299 */ /* 0x000fe40008011605 */
[----:B--2---:R-:W-:Y:S02]  /*3e20*/  USHF.R.U32.HI UR58, URZ, UR65, UR6 ;  /* 0x00000041ff3a7299 */ /* 0x004fe40008011606 */
[----:B------:R-:W-:Y:S02]  /*3e30*/  UISETP.NE.AND UP0, UPT, UR62, 0x1, UPT ;  /* 0x000000013e00788c */ /* 0x000fe4000bf05270 */
[----:B------:R-:W-:-:S11]  /*3e40*/  UISETP.NE.AND UP4, UPT, UR4, 0x1, UPT ;  /* 0x000000010400788c */ /* 0x000fd6000bf85270 */
.L_x_84:
[C---:B------:R-:W-:Y:S02]  /*3e50*/  LEA R8, R10.reuse, UR21, 0x3 ;  /* 0x000000150a087c11 */ /* 0x040fe4000f8e18ff */
[----:B------:R-:W-:Y:S02]  /*3e60*/  SHF.L.U32 R5, R9, 0x1f, RZ ;  /* 0x0000001f09057819 */ /* 0x000fe400000006ff */
[----:B------:R-:W-:Y:S02]  /*3e70*/  LEA R6, R10, UR21, 0x4 ;  /* 0x000000150a067c11 */ /* 0x000fe4000f8e20ff */
[----:B-1----:R-:W1:Y:S02]  /*3e80*/  SYNCS.PHASECHK.TRANS64.TRYWAIT P0, [R8+URZ+0x80], R5 ;  /* 0x00008005080075a7 */ /* 0x002e6400080011ff */
[----:B-1----:R-:W-:Y:S05]  /*3e90*/  @!P0 BRA `(.L_x_70) ;  /* 0x000000ac00508947 */ /* 0x002fea0003800000 */
.L_x_189:
[----:B-1----:R-:W1:Y:S01]  /*3ea0*/  LDS.128 R4, [R6+0xe0] ;  /* 0x0000e00006047984 */ /* 0x002e620000000c00 */
[----:B------:R-:W-:Y:S01]  /*3eb0*/  UISETP.GE.AND UP0, UPT, UR45, 0x1, UPT ;  /* 0x000000012d00788c */ /* 0x000fe2000bf06270 */
[----:B------:R-:W-:Y:S01]  /*3ec0*/  @!PT LDS RZ, [RZ] ;  /* 0x00000000fffff984 */ /* 0x000fe20000000800 */
[----:B------:R-:W-:Y:S01]  /*3ed0*/  @!PT LDS RZ, [RZ] ;  /* 0x00000000fffff984 */ /* 0x000fe20000000800 */
[----:B------:R-:W-:Y:S01]  /*3ee0*/  @!PT LDS RZ, [RZ] ;  /* 0x00000000fffff984 */ /* 0x000fe20000000800 */
[----:B------:R-:W-:Y:S01]  /*3ef0*/  @!PT LDS RZ, [RZ] ;  /* 0x00000000fffff984 */ /* 0x000fe20000000800 */
[----:B------:R2:W-:Y:S06]  /*3f00*/  MEMBAR.ALL.CTA ;  /* 0x0000000000007992 */ /* 0x0005ec0000008000 */
[----:B--2---:R-:W2:Y:S01]  /*3f10*/  FENCE.VIEW.ASYNC.S ;  /* 0x00000000000073c6 */ /* 0x004ea20000000000 */
[----:B-1----:R-:W-:Y:S11]  /*3f20*/  LOP3.LUT P0, RZ, R6, 0x1, RZ, 0xc0, !PT ;  /* 0x0000000106ff7812 */ /* 0x002ff6000780c0ff */
[----:B------:R-:W-:Y:S02]  /*3f30*/  @!UPT UIADD3 URZ, UPT, UPT, URZ, URZ, URZ ;  /* 0x000000fffffff290 */ /* 0x000fe4000fffe0ff */
[----:B--2---:R-:W-:Y:S01]  /*3f40*/  VOTEU.ANY UP3, P0 ;  /* 0x0000000000ff7886 */ /* 0x004fe20000060100 */
[----:B------:R-:W-:Y:S11]  /*3f50*/  PLOP3.LUT P0, PT, PT, PT, UP3, 0x80, 0x8 ;  /* 0x000000000008781c */ /* 0x000ff60003f0f038 */
[----:B------:R-:W-:Y:S02]  /*3f60*/  @!UPT UIADD3 URZ, UPT, UPT, URZ, URZ, URZ ;  /* 0x000000fffffff290 */ /* 0x000fe4000fffe0ff */
[----:B------:R-:W-:Y:S02]  /*3f70*/  @P0 SHF.R.U32.HI R0, RZ, 0x10, R5 ;  /* 0x00000010ff000819 */ /* 0x000fe40000011605 */
[----:B------:R-:W-:Y:S02]  /*3f80*/  @P0 MOV R2, R4 ;  /* 0x0000000400020202 */ /* 0x000fe40000000f00 */
[----:B------:R-:W-:Y:S01]  /*3f90*/  @P0 R2UR UR4, R0 ;  /* 0x00000000000402ca */ /* 0x000fe200000e0000 */
[----:B------:R-:W-:Y:S01]  /*3fa0*/  VIADD R0, R8, 0x90 ;  /* 0x0000009008007836 */ /* 0x000fe20000000000 */
[----:B------:R-:W-:Y:S02]  /*3fb0*/  @P0 LOP3.LUT R4, R5, 0xffff, RZ, 0xc0, !PT ;  /* 0x0000ffff05040812 */ /* 0x000fe400078ec0ff */
[----:B------:R-:W-:Y:S02]  /*3fc0*/  @P0 R2UR UR6, R2 ;  /* 0x00000000020602ca */ /* 0x000fe400000e0000 */
[----:B------:R-:W-:Y:S02]  /*3fd0*/  PRMT R0, RZ, 0x654, R0 ;  /* 0x00000654ff007816 */ /* 0x000fe40000000000 */
[----:B------:R-:W-:Y:S02]  /*3fe0*/  @P0 R2UR UR5, R4 ;  /* 0x00000000040502ca */ /* 0x000fe400000e0000 */
[----:B------:R1:W-:Y:S03]  /*3ff0*/  SYNCS.ARRIVE.TRANS64.RED.A1T0 RZ, [R0+URZ], RZ ;  /* 0x000000ff00ff79a7 */ /* 0x0003e600081004ff */
[----:B------:R-:W-:Y:S04]  /*4000*/  @UP3 UMOV UR47, UR4 ;  /* 0x00000004002f3c82 */ /* 0x000fe80008000000 */
[----:B------:R-:W-:Y:S04]  /*4010*/  @UP3 UMOV UR14, UR6 ;  /* 0x00000006000e3c82 */ /* 0x000fe80008000000 */
[----:B------:R-:W-:Y:S01]  /*4020*/  @UP3 UMOV UR13, UR5 ;  /* 0x00000005000d3c82 */ /* 0x000fe20008000000 */
[----:B------:R-:W-:Y:S05]  /*4030*/  BRA.U !UP0, `(.L_x_71) ;  /* 0x0000000108c07547 */ /* 0x000fea000b800000 */
[----:B------:R-:W-:Y:S02]  /*4040*/  UIMAD.WIDE.U32 UR16, UR13, UR63, URZ ;  /* 0x0000003f0d1072a5 */ /* 0x000fe4000f8e00ff */
[----:B------:R-:W-:Y:S02]  /*4050*/  UP2UR UR20, UPR, URZ, 0x4 ;  /* 0x00000004ff147883 */ /* 0x000fe40008000000 */
[----:B------:R-:W-:Y:S02]  /*4060*/  UISETP.NE.AND UP2, UPT, UR62, 0x1, UPT ;  /* 0x000000013e00788c */ /* 0x000fe4000bf45270 */
[----:B------:R-:W-:Y:S02]  /*4070*/  UIMAD.WIDE.U32 UR18, UR14, UR60, URZ ;  /* 0x0000003c0e1272a5 */ /* 0x000fe4000f8e00ff */
[----:B------:R-:W-:Y:S02]  /*4080*/  USEL UR4, UR53, UR58, !UP2 ;  /* 0x0000003a35047287 */ /* 0x000fe4000d000000 */
[----:B------:R-:W-:Y:S02]  /*4090*/  UISETP.NE.AND UP0, UPT, UR15, 0x1, UPT ;  /* 0x000000010f00788c */ /* 0x000fe4000bf05270 */
[----:B------:R-:W-:Y:S02]  /*40a0*/  UP2UR UR24, UPR, URZ, 0x2 ;  /* 0x00000002ff187883 */ /* 0x000fe40008000000 */
[----:B------:R-:W-:Y:S02]  /*40b0*/  UISETP.NE.AND UP1, UPT, UR45, 0x1, UPT ;  /* 0x000000012d00788c */ /* 0x000fe4000bf25270 */
[----:B---3--:R-:W-:Y:S02]  /*40c0*/  UIMAD.WIDE.U32 UR8, UR4, UR22, URZ ;  /* 0x00000016040872a5 */ /* 0x008fe4000f8e00ff */
[----:B------:R-:W-:Y:S01]  /*40d0*/  USEL UR7, UR55, UR59, !UP0 ;  /* 0x0000003b37077287 */ /* 0x000fe2000c000000 */
[----:B------:R-:W-:Y:S02]  /*40e0*/  UMOV UR5, UR17 ;  /* 0x0000001100057c82 */ /* 0x000fe40008000000 */
[----:B------:R-:W-:Y:S02]  /*40f0*/  USHF.R.U32.HI UR6, URZ, UR65, UR5 ;  /* 0x00000041ff067299 */ /* 0x000fe40008011605 */
[----:B------:R-:W-:Y:S02]  /*4100*/  UIMAD.WIDE.U32 UR10, UR7, UR22, URZ ;  /* 0x00000016070a72a5 */ /* 0x000fe4000f8e00ff */
[----:B------:R-:W-:Y:S02]  /*4110*/  USEL UR6, UR13, UR6, !UP2 ;  /* 0x000000060d067287 */ /* 0x000fe4000d000000 */
[----:B------:R-:W-:Y:S01]  /*4120*/  UISETP.NE.AND UP2, UPT, UR20, URZ, UPT ;  /* 0x000000ff1400728c */ /* 0x000fe2000bf45270 */
[----:B------:R-:W-:Y:S02]  /*4130*/  UMOV UR5, UR19 ;  /* 0x0000001300057c82 */ /* 0x000fe40008000000 */
[----:B------:R-:W-:Y:S03]  /*4140*/  USHF.R.U32.HI UR12, URZ, UR61, UR5 ;  /* 0x0000003dff0c7299 */ /* 0x000fe60008011605 */
[----:B------:R-:W-:Y:S02]  /*4150*/  UMOV UR5, UR9 ;  /* 0x0000000900057c82 */ /* 0x000fe40008000000 */
[----:B------:R-:W-:Y:S03]  /*4160*/  @UP1 USHF.R.U32.HI UR4, URZ, UR23, UR5 ;  /* 0x00000017ff041299 */ /* 0x000fe60008011605 */
[----:B------:R-:W-:Y:S01]  /*4170*/  UMOV UR5, UR11 ;  /* 0x0000000b00057c82 */ /* 0x000fe20008000000 */
[----:B------:R-:W-:Y:S02]  /*4180*/  UIMAD UR4, UR45, UR4, URZ ;  /* 0x000000042d0472a4 */ /* 0x000fe4000f8e02ff */
[----:B------:R-:W-:Y:S02]  /*4190*/  @UP1 USHF.R.U32.HI UR7, URZ, UR23, UR5 ;  /* 0x00000017ff071299 */ /* 0x000fe40008011605 */
[----:B------:R-:W-:Y:S02]  /*41a0*/  USEL UR5, UR14, UR12, !UP0 ;  /* 0x0000000c0e057287 */ /* 0x000fe4000c000000 */
[----:B------:R-:W-:Y:S02]  /*41b0*/  UIMAD.WIDE.U32 UR10, UR6, UR22, URZ ;  /* 0x00000016060a72a5 */ /* 0x000fe4000f8e00ff */
[----:B------:R-:W-:Y:S02]  /*41c0*/  UIMAD UR8, UR45, UR7, URZ ;  /* 0x000000072d0872a4 */ /* 0x000fe4000f8e02ff */
[----:B------:R-:W-:Y:S03]  /*41d0*/  UISETP.GE.AND UP0, UPT, UR6, UR4, UPT ;  /* 0x000000040600728c */ /* 0x000fe6000bf06270 */
[----:B------:R-:W-:Y:S01]  /*41e0*/  UMOV UR4, UR11 ;  /* 0x0000000b00047c82 */ /* 0x000fe20008000000 */
[----:B------:R-:W-:Y:S02]  /*41f0*/  UISETP.GE.OR UP0, UPT, UR5, UR8, UP0 ;  /* 0x000000080500728c */ /* 0x000fe40008706670 */
[----:B------:R-:W-:Y:S02]  /*4200*/  USHF.R.U32.HI UR4, URZ, UR23, UR4 ;  /* 0x00000017ff047299 */ /* 0x000fe40008011604 */
[----:B------:R-:W-:Y:S02]  /*4210*/  UIMAD.WIDE.U32 UR8, UR5, UR22, URZ ;  /* 0x00000016050872a5 */ /* 0x000fe4000f8e00ff */
[----:B------:R-:W-:Y:S04]  /*4220*/  USEL UR10, UR6, UR4, !UP1 ;  /* 0x00000004060a7287 */ /* 0x000fe8000c800000 */
[----:B------:R-:W-:Y:S01]  /*4230*/  UIADD3 UR11, UPT, UPT, -UR10, URZ, URZ ;  /* 0x000000ff0a0b7290 */ /* 0x000fe2000fffe1ff */
[----:B------:R-:W-:Y:S02]  /*4240*/  @!UP0 UMOV UR4, UR9 ;  /* 0x0000000900048c82 */ /* 0x000fe40008000000 */
[----:B------:R-:W-:Y:S02]  /*4250*/  @!UP0 USHF.R.U32.HI UR4, URZ, UR23, UR4 ;  /* 0x00000017ff048299 */ /* 0x000fe40008011604 */
[----:B------:R-:W-:Y:S02]  /*4260*/  UIMAD UR8, UR45, UR11, UR6 ;  /* 0x0000000b2d0872a4 */ /* 0x000fe4000f8e0206 */
[----:B------:R-:W-:Y:S02]  /*4270*/  @!UP0 USEL UR4, UR5, UR4, !UP1 ;  /* 0x0000000405048287 */ /* 0x000fe4000c800000 */
[----:B------:R-:W-:Y:S02]  /*4280*/  UISETP.NE.AND UP1, UPT, UR24, URZ, UPT ;  /* 0x000000ff1800728c */ /* 0x000fe4000bf25270 */
[----:B------:R-:W-:Y:S02]  /*4290*/  @!UP0 UIMAD UR7, UR7, UR8, UR4 ;  /* 0x00000008070782a4 */ /* 0x000fe4000f8e0204 */
[----:B------:R-:W-:Y:S02]  /*42a0*/  @!UP0 UIADD3 UR9, UPT, UPT, UR10, -UR4, URZ ;  /* 0x800000040a098290 */ /* 0x000fe4000fffe0ff */
[----:B------:R-:W-:Y:S02]  /*42b0*/  UIADD3 UR8, UPT, UPT, -UR6, URZ, URZ ;  /* 0x000000ff06087290 */ /* 0x000fe4000fffe1ff */
[----:B------:R-:W-:Y:S02]  /*42c0*/  UIADD3 UR4, UPT, UPT, -UR5, URZ, URZ ;  /* 0x000000ff05047290 */ /* 0x000fe4000fffe1ff */
[----:B------:R-:W-:Y:S03]  /*42d0*/  @!UP0 UIMAD UR6, UR9, UR45, UR5 ;  /* 0x0000002d090682a4 */ /* 0x000fe6000f8e0205 */
[----:B------:R-:W-:Y:S01]  /*42e0*/  @!UP0 UMOV UR5, UR7 ;  /* 0x0000000700058c82 */ /* 0x000fe20008000000 */
[----:B------:R-:W-:Y:S02]  /*42f0*/  UIMAD UR7, UR15, UR4, UR14 ;  /* 0x000000040f0772a4 */ /* 0x000fe4000f8e020e */
[----:B------:R-:W-:Y:S02]  /*4300*/  UIMAD UR4, UR62, UR8, UR13 ;  /* 0x000000083e0472a4 */ /* 0x000fe4000f8e020d */
[----:B------:R-:W-:Y:S02]  /*4310*/  UIMAD UR14, UR5, UR15, UR7 ;  /* 0x0000000f050e72a4 */ /* 0x000fe4000f8e0207 */
[----:B------:R-:W-:Y:S11]  /*4320*/  UIMAD UR13, UR6, UR62, UR4 ;  /* 0x0000003e060d72a4 */ /* 0x000ff6000f8e0204 */
[----:B------:R-:W-:Y:S01]  /*4330*/  @!UPT UIADD3 URZ, UPT, UPT, URZ, URZ, URZ ;  /* 0x000000fffffff290 */ /* 0x000fe2000fffe0ff */
.L_x_71:
[----:B------:R-:W2:Y:S01]  /*4340*/  @!UP4 LDCU.128 UR8, c[0x0][0xd10] ;  /* 0x0001a200ff08c7ac */ /* 0x000ea20008000c00 */
[----:B------:R-:W-:Y:S01]  /*4350*/  IMAD.MOV.U32 R6, RZ, RZ, 0x1 ;  /* 0x00000001ff067424 */ /* 0x000fe200078e00ff */
[----:B------:R-:W-:Y:S04]  /*4360*/  ISETP.NE.U32.AND P1, PT, RZ, UR56, PT ;  /* 0x00000038ff007c0c */ /* 0x000fe8000bf25070 */
[----:B------:R-:W-:Y:S01]  /*4370*/  ISETP.NE.AND.EX P1, PT, RZ, UR57, PT, P1 ;  /* 0x00000039ff007c0c */ /* 0x000fe2000bf25310 */
[----:B------:R-:W4:Y:S01]  /*4380*/  @!UP4 LDCU UR5, c[0x0][0xd0c] ;  /* 0x0001a180ff05c7ac */ /* 0x000f220008000800 */
[----:B------:R-:W-:Y:S01]  /*4390*/  SHF.L.U32 R6, R6, 0x1f, RZ ;  /* 0x0000001f06067819 */ /* 0x000fe200000006ff */
[----:B------:R-:W3:Y:S01]  /*43a0*/  @!UP4 LDCU UR4, c[0x0][0xd20] ;  /* 0x0001a400ff04c7ac */ /* 0x000ee20008000800 */
[----:B------:R-:W-:Y:S02]  /*43b0*/  USHF.L.U32 UR29, UR27, 0x8, URZ ;  /* 0x000000081b1d7899 */ /* 0x000fe400080006ff */
[----:B--2---:R-:W-:Y:S02]  /*43c0*/  UIMAD.WIDE.U32 UR6, UR14, UR8, URZ ;  /* 0x000000080e0672a5 */ /* 0x004fe4000f8e00ff */
[----:B------:R-:W-:Y:S02]  /*43d0*/  USHF.L.U32 UR26, UR26, 0x7, URZ ;  /* 0x000000071a1a7899 */ /* 0x000fe400080006ff */
[----:B------:R-:W-:Y:S02]  /*43e0*/  @!UP4 USHF.R.U32.HI UR7, URZ, UR9, UR7 ;  /* 0x00000009ff07c299 */ /* 0x000fe40008011607 */
[----:B------:R-:W-:Y:S02]  /*43f0*/  UIMAD.WIDE.U32 UR8, UR13, UR11, URZ ;  /* 0x0000000b0d0872a5 */ /* 0x000fe4000f8e00ff */
[----:B----4-:R-:W-:Y:S04]  /*4400*/  @!UP4 UISETP.NE.AND UP0, UPT, UR5, 0x1, UPT ;  /* 0x000000010500c88c */ /* 0x010fe8000bf05270 */
[----:B------:R-:W-:Y:S02]  /*4410*/  @!UP4 USEL UR7, UR14, UR7, !UP0 ;  /* 0x000000070e07c287 */ /* 0x000fe4000c000000 */
[----:B------:R-:W-:Y:S01]  /*4420*/  @!UP4 UISETP.NE.AND UP0, UPT, UR10, 0x1, UPT ;  /* 0x000000010a00c88c */ /* 0x000fe2000bf05270 */
[----:B------:R-:W-:Y:S02]  /*4430*/  @!UP4 UMOV UR6, UR9 ;  /* 0x000000090006cc82 */ /* 0x000fe40008000000 */
[----:B---3--:R-:W-:Y:S04]  /*4440*/  @!UP4 USHF.R.U32.HI UR6, URZ, UR4, UR6 ;  /* 0x00000004ff06c299 */ /* 0x008fe80008011606 */
[----:B------:R-:W-:Y:S04]  /*4450*/  @!UP4 USEL UR6, UR13, UR6, !UP0 ;  /* 0x000000060d06c287 */ /* 0x000fe8000c000000 */
[----:B------:R-:W-:Y:S02]  /*4460*/  @!UP4 UIADD3 UR4, UPT, UPT, -UR7, UR6, URZ ;  /* 0x000000060704c290 */ /* 0x000fe4000fffe1ff */
[----:B------:R-:W-:Y:S02]  /*4470*/  @!UP4 UIADD3 UR6, UPT, UPT, UR7, -UR6, URZ ;  /* 0x800000060706c290 */ /* 0x000fe4000fffe0ff */
[----:B------:R-:W-:Y:S02]  /*4480*/  @!UP4 UIMAD UR14, UR4, UR5, UR14 ;  /* 0x00000005040ec2a4 */ /* 0x000fe4000f8e020e */
[----:B------:R-:W-:Y:S01]  /*4490*/  @!UP4 UIMAD UR13, UR6, UR10, UR13 ;  /* 0x0000000a060dc2a4 */ /* 0x000fe2000f8e020d */
[----:B------:R-:W-:Y:S11]  /*44a0*/  BRA.U UP1, `(.L_x_72) ;  /* 0x0000000101107547 */ /* 0x000ff6000b800000 */
[----:B-1----:R-:W-:Y:S04]  /*44b0*/  MOV R0, UR64 ;  /* 0x0000004000007c02 */ /* 0x002fe80008000f00 */
[----:B------:R-:W-:Y:S04]  /*44c0*/  SHF.L.U32 R5, R0, 0x1f, RZ ;  /* 0x0000001f00057819 */ /* 0x000fe800000006ff */
[----:B------:R-:W1:Y:S02]  /*44d0*/  SYNCS.PHASECHK.TRANS64.TRYWAIT P0, [UR21+0x78], R5 ;  /* 0x00007805ff0075a7 */ /* 0x000e640008001115 */
[----:B-1----:R-:W-:Y:S05]  /*44e0*/  @!P0 BRA `(.L_x_73) ;  /* 0x000000a400d08947 */ /* 0x002fea0003800000 */
.L_x_72:
[----:B------:R-:W-:Y:S05]  /*44f0*/  BRA.U !UP5, `(.L_x_74) ;  /* 0x000000010d387547 */ /* 0x000fea000b800000 */
[----:B------:R-:W-:Y:S01]  /*4500*/  UPLOP3.LUT UP2, UPT, UPT, UPT, UP6, 0x80, 0x8 ;  /* 0x000000000008789c */ /* 0x000fe20003f4f060 */
[----:B-1----:R-:W-:Y:S01]  /*4510*/  HFMA2 R0, -RZ, RZ, 0, 5.9604644775390625e-08 ;  /* 0x00000001ff007431 */ /* 0x002fe200000001ff */
[----:B------:R-:W1:Y:S01]  /*4520*/  LDCU.64 UR8, c[0x0][0x358] ;  /* 0x00006b00ff0877ac */ /* 0x000e620008000a00 */
[----:B------:R-:W-:Y:S03]  /*4530*/  IMAD.MOV.U32 R78, RZ, RZ, 0x1 ;  /* 0x00000001ff4e7424 */ /* 0x000fe600078e00ff */
[----:B------:R-:W-:Y:S05]  /*4540*/  PLOP3.LUT P0, PT, PT, PT, UP2, 0x80, 0x8 ;  /* 0x000000000008781c */ /* 0x000fea0003f0f028 */
[----:B------:R-:W2:Y:S01]  /*4550*/  @UP2 LDCU.64 UR4, c[0x0][0xa88] ;  /* 0x00015100ff0427ac */ /* 0x000ea20008000a00 */
[----:B------:R-:W-:Y:S07]  /*4560*/  @UP2 UIMAD UR6, UR36, UR56, URZ ;  /* 0x00000038240622a4 */ /* 0x000fee000f8e02ff */
[----:B------:R-:W-:Y:S01]  /*4570*/  @!P0 PRMT R78, R0, 0x7610, R78 ;  /* 0x00007610004e8816 */ /* 0x000fe2000000004e */
[----:B--2---:R-:W-:Y:S06]  /*4580*/  @UP2 UIMAD.WIDE UR4, UR6, 0x4, UR4 ;  /* 0x00000004060428a5 */ /* 0x004fec000f8e0204 */
[----:B------:R-:W-:Y:S01]  /*4590*/  IMAD.U32 R4, RZ, RZ, UR4 ;  /* 0x00000004ff047e24 */ /* 0x000fe2000f8e00ff */
[----:B------:R-:W-:Y:S04]  /*45a0*/  MOV R5, UR5 ;  /* 0x0000000500057c02 */ /* 0x000fe80008000f00 */
[----:B------:R-:W2:Y:S01]  /*45b0*/  @!UP2 LDCU UR4, c[0x0][0xa80] ;  /* 0x00015000ff04a7ac */ /* 0x000ea20008000800 */
[----:B-1---5:R3:W5:Y:S02]  /*45c0*/  @P0 LDG.E R41, desc[UR8][R4.64] ;  /* 0x0000000804290981 */ /* 0x022764000c1e1900 */
[----:B--23--:R-:W-:Y:S07]  /*45d0*/  @!P0 IMAD.U32 R41, RZ, RZ, UR4 ;  /* 0x00000004ff298e24 */ /* 0x00cfee000f8e00ff */
.L_x_74:
[----:B-----5:R-:W-:Y:S01]  /*45e0*/  @!P1 FSETP.EQ.AND P0, PT, R41, RZ, PT ;  /* 0x000000ff2900920b */ /* 0x020fe20003f02000 */
[----:B------:R-:W-:Y:S01]  /*45f0*/  @!UPT UIADD3 URZ, UPT, UPT, URZ, URZ, URZ ;  /* 0x000000fffffff290 */ /* 0x000fe2000fffe0ff */
[----:B------:R-:W-:Y:S11]  /*4600*/  @!P1 BRA `(.L_x_75) ;  /* 0x0000000000149947 */ /* 0x000ff60003800000 */
[----:B------:R-:W-:Y:S02]  /*4610*/  LOP3.LUT P1, RZ, R78, 0xff, RZ, 0xc0, !PT ;  /* 0x000000ff4eff7812 */ /* 0x000fe4000782c0ff */
[----:B------:R-:W-:Y:S04]  /*4620*/  PLOP3.LUT P0, PT, PT, PT, UP2, 0x80, 0x8 ;  /* 0x000000000008781c */ /* 0x000fe80003f0f028 */
[----:B------:R-:W-:Y:S07]  /*4630*/  PLOP3.LUT P0, PT, P0, PT, PT, 0x8, 0x80 ;  /* 0x000000000080781c */ /* 0x000fee000070e170 */
[----:B------:R-:W-:Y:S11]  /*4640*/  @P1 FSETP.EQ.AND P0, PT, R41, RZ, PT ;  /* 0x000000ff2900120b */ /* 0x000ff60003f02000 */
[----:B------:R-:W-:Y:S02]  /*4650*/  @!UPT UIADD3 URZ, UPT, UPT, URZ, URZ, URZ ;  /* 0x000000fffffff290 */ /* 0x000fe4000fffe0ff */
.L_x_75:
[----:B------:R-:W2:Y:S01]  /*4660*/  SYNCS.PHASECHK.TRANS64.TRYWAIT P2, [UR21+0x50], R6 ;  /* 0x00005006ff0075a7 */ /* 0x000ea20008041115 */
[----:B------:R-:W-:Y:S01]  /*4670*/  ELECT P1, URZ, PT ;  /* 0x0000000000ff782f */ /* 0x000fe20003820000 */
[----:B------:R-:W-:Y:S03]  /*4680*/  ULOP3.LUT UR7, UR46, 0x1, URZ, 0xc0, !UPT ;  /* 0x000000012e077892 */ /* 0x000fe6000f8ec0ff */
[----:B------:R-:W-:Y:S11]  /*4690*/  PLOP3.LUT P1, PT, P0, P1, PT, 0xf2, 0x2f ;  /* 0x00000000002f781c */ /* 0x000ff60000723e72 */
[----:B------:R-:W-:Y:S02]  /*46a0*/  @!UPT UIADD3 URZ, UPT, UPT, URZ, URZ, URZ ;  /* 0x000000fffffff290 */ /* 0x000fe4000fffe0ff */
[----:B------:R-:W-:Y:S05]  /*46b0*/  @!P1 IADD3 R2, P0, PT, R12, 0x780, RZ ;  /* 0x000007800c029810 */ /* 0x000fea0007f1e0ff */
[----:B-1----:R-:W-:Y:S01]  /*46c0*/  @!P1 IMAD.X R0, RZ, RZ, R13, P0 ;  /* 0x000000ffff009224 */ /* 0x002fe200000e060d */
[----:B--2---:R-:W-:Y:S07]  /*46d0*/  @!P2 BRA `(.L_x_76) ;  /* 0x000000a4006ca947 */ /* 0x004fee0003800000 */
.L_x_192:
[----:B------:R-:W-:Y:S01]  /*46e0*/  @!P1 R2UR UR5, R2 ;  /* 0x00000000020592ca */ /* 0x000fe200000e0000 */
[----:B------:R-:W-:Y:S01]  /*46f0*/  VOTEU.ALL UP0, P1 ;  /* 0x0000000000ff7886 */ /* 0x000fe20000800000 */
[----:B------:R-:W-:Y:S01]  /*4700*/  @!P1 R2UR UR4, R0 ;  /* 0x00000000000492ca */ /* 0x000fe200000e0000 */
[----:B------:R-:W-:Y:S01]  /*4710*/  VOTEU.ALL UP1, P1 ;  /* 0x0000000000ff7886 */ /* 0x000fe20000820000 */
[----:B------:R-:W-:Y:S01]  /*4720*/  ISETP.NE.AND P0, PT, RZ, UR7, !P1 ;  /* 0x00000007ff007c0c */ /* 0x000fe2000cf05270 */
[----:B------:R-:W-:Y:S01]  /*4730*/  UMOV UR8, 0x0 ;  /* 0x0000000000087882 */ /* 0x000fe20000000000 */
[----:B------:R-:W-:Y:S02]  /*4740*/  @!UP0 UIADD3 UR6, UPT, UPT, UR29, 0xe0, URZ ;  /* 0x000000e01d068890 */ /* 0x000fe4000fffe0ff */
[----:B------:R-:W-:Y:S01]  /*4750*/  @!UP0 UIADD3 UR24, UPT, UPT, UR21, 0x200, URZ ;  /* 0x0000020015188890 */ /* 0x000fe2000fffe0ff */
[----:B------:R-:W-:Y:S01]  /*4760*/  UMOV UR9, 0x10000000 ;  /* 0x1000000000097882 */ /* 0x000fe20000000000 */
[----:B------:R-:W-:Y:S02]  /*4770*/  UMOV UR28, UR36 ;  /* 0x00000024001c7c82 */ /* 0x000fe40008000000 */
[----:B------:R-:W-:Y:S01]  /*4780*/  @!P1 IMAD.U32 R0, RZ, RZ, UR6 ;  /* 0x00000006ff009e24 */ /* 0x000fe2000f8e00ff */
[----:B------:R-:W-:Y:S01]  /*4790*/  @!UP0 UIADD3 UR10, UPT, UPT, UR26, 0x20, URZ ;  /* 0x000000201a0a8890 */ /* 0x000fe2000fffe0ff */
[----:B------:R-:W-:Y:S01]  /*47a0*/  IMAD.U32 R4, RZ, RZ, UR5 ;  /* 0x00000005ff047e24 */ /* 0x000fe2000f8e00ff */
[----:B------:R-:W-:Y:S01]  /*47b0*/  UMOV UR16, 0x0 ;  /* 0x0000000000107882 */ /* 0x000fe20000000000 */
[----:B-1----:R-:W-:Y:S01]  /*47c0*/  IMAD.U32 R5, RZ, RZ, UR4 ;  /* 0x00000004ff057e24 */ /* 0x002fe2000f8e00ff */
[----:B------:R-:W-:Y:S01]  /*47d0*/  UMOV UR17, 0x10000000 ;  /* 0x1000000000117882 */ /* 0x000fe20000000000 */
[----:B------:R-:W-:Y:S01]  /*47e0*/  @P0 IMAD R0, RZ, RZ, UR29 ;  /* 0x0000001dff000e24 */ /* 0x000fe2000f8e02ff */
[----:B------:R-:W-:Y:S01]  /*47f0*/  @!P1 R2UR UR4, R4 ;  /* 0x00000000040492ca */ /* 0x000fe200000e0000 */
[----:B------:R-:W-:Y:S01]  /*4800*/  UMOV UR12, UR36 ;  /* 0x00000024000c7c82 */ /* 0x000fe20008000000 */
[----:B------:R-:W-:Y:S01]  /*4810*/  @!P1 R2UR UR5, R5 ;  /* 0x00000000050592ca */ /* 0x000fe200000e0000 */
[----:B------:R-:W-:Y:S01]  /*4820*/  UPRMT UR30, UR54, 0x654, UR25 ;  /* 0x00000654361e7896 */ /* 0x000fe20008000019 */
[----:B------:R-:W-:Y:S11]  /*4830*/  PLOP3.LUT P0, PT, P1, PT, PT, 0x8, 0x80 ;  /* 0x000000000080781c */ /* 0x000ff60000f0e170 */
[----:B------:R-:W-:Y:S02]  /*4840*/  @!UPT UIADD3 URZ, UPT, UPT, URZ, URZ, URZ ;  /* 0x000000fffffff290 */ /* 0x000fe4000fffe0ff */
[C---:B------:R-:W-:Y:S02]  /*4850*/  @P0 R2UR.BROADCAST UR27, R0.reuse ;  /* 0x00000000001b02ca */ /* 0x040fe400008e0000 */
[----:B------:R-:W-:Y:S11]  /*4860*/  PLOP3.LUT P0, PT, P1, PT, PT, 0x8, 0x80 ;  /* 0x000000000080781c */ /* 0x000ff60000f0e170 */
[----:B------:R-:W-:Y:S02]  /*4870*/  @!UPT UIADD3 URZ, UPT, UPT, URZ, URZ, URZ ;  /* 0x000000fffffff290 */ /* 0x000fe4000fffe0ff */
[C---:B------:R-:W-:Y:S02]  /*4880*/  @P0 R2UR.BROADCAST UR11, R0.reuse ;  /* 0x00000000000b02ca */ /* 0x040fe400008e0000 */
[----:B------:R-:W-:Y:S01]  /*4890*/  PLOP3.LUT P0, PT, P1, PT, PT, 0x8, 0x80 ;  /* 0x000000000080781c */ /* 0x000fe20000f0e170 */
[----:B------:R1:W-:Y:S01]  /*48a0*/  @!UP1 UTMALDG.3D [UR24], [UR4], desc[UR8] ;  /* 0x00000818040095b4 */ /* 0x0003e20008011000 */
[----:B------:R-:W-:Y:S01]  /*48b0*/  VOTEU.ALL UP1, P1 ;  /* 0x0000000000ff7886 */ /* 0x000fe20000820000 */
[----:B-1----:R-:W-:Y:S01]  /*48c0*/  @!UP0 UIADD3 UR8, UPT, UPT, UR21, 0x1200, URZ ;  /* 0x0000120015088890 */ /* 0x002fe2000fffe0ff */
[----:B------:R-:W-:Y:S08]  /*48d0*/  UMOV UR9, UR25 ;  /* 0x0000001900097c82 */ /* 0x000ff00008000000 */
[----:B------:R1:W-:Y:S01]  /*48e0*/  @!UP1 UTMALDG.3D [UR8], [UR4], desc[UR16] ;  /* 0x00001008040095b4 */ /* 0x0003e20008011000 */
[----:B------:R-:W-:Y:S01]  /*48f0*/  VOTEU.ALL UP1, P1 ;  /* 0x0000000000ff7886 */ /* 0x000fe20000820000 */
[C---:B-1----:R-:W-:Y:S01]  /*4900*/  @P0 R2UR.BROADCAST UR11, R0.reuse ;  /* 0x00000000000b02ca */ /* 0x042fe200008e0000 */
[----:B------:R-:W-:Y:S01]  /*4910*/  @!UP0 UIADD3 UR10, UPT, UPT, UR26, 0x40, URZ ;  /* 0x000000401a0a8890 */ /* 0x000fe2000fffe0ff */
[----:B------:R-:W-:Y:S01]  /*4920*/  PLOP3.LUT P0, PT, P1, PT, PT, 0x8, 0x80 ;  /* 0x000000000080781c */ /* 0x000fe20000f0e170 */
[----:B------:R-:W-:Y:S10]  /*4930*/  @!UP0 UIADD3 UR8, UPT, UPT, UR21, 0x2200, URZ ;  /* 0x0000220015088890 */ /* 0x000ff4000fffe0ff */
[----:B------:R1:W-:Y:S02]  /*4940*/  @!UP1 UTMALDG.3D [UR8], [UR4], desc[UR16] ;  /* 0x00001008040095b4 */ /* 0x0003e40008011000 */
[----:B-1----:R-:W-:Y:S01]  /*4950*/  @P0 R2UR.BROADCAST UR11, R0 ;  /* 0x00000000000b02ca */ /* 0x002fe200008e0000 */
[----:B------:R-:W-:Y:S01]  /*4960*/  @!UP0 UIADD3 UR10, UPT, UPT, UR26, 0x60, URZ ;  /* 0x000000601a0a8890 */ /* 0x000fe2000fffe0ff */
[----:B------:R-:W-:Y:S01]  /*4970*/  @!P1 IMAD.MOV.U32 R0, RZ, RZ, 0x4000 ;  /* 0x00004000ff009424 */ /* 0x000fe200078e00ff */
[----:B------:R-:W-:Y:S01]  /*4980*/  @!UP0 UIADD3 UR8, UPT, UPT, UR21, 0x3200, URZ ;  /* 0x0000320015088890 */ /* 0x000fe2000fffe0ff */
[----:B------:R-:W-:Y:S01]  /*4990*/  @!P1 IADD3 R2, P0, PT, R12, 0x780, RZ ;  /* 0x000007800c029810 */ /* 0x000fe20007f1e0ff */
[----:B------:R-:W-:Y:S08]  /*49a0*/  VOTEU.ALL UP0, P1 ;  /* 0x0000000000ff7886 */ /* 0x000ff00000800000 */
[----:B------:R1:W-:Y:S01]  /*49b0*/  @!UP0 UTMALDG.3D [UR8], [UR4], desc[UR16] ;  /* 0x00001008040085b4 */ /* 0x0003e20008011000 */
[----:B------:R2:W-:Y:S01]  /*49c0*/  @!P1 SYNCS.ARRIVE.TRANS64.RED.A0TR RZ, [UR21+0x30], R0 ;  /* 0x00003000ffff99a7 */ /* 0x0005e20008300415 */
[----:B------:R-:W-:Y:S01]  /*49d0*/  SYNCS.ARRIVE.TRANS64.RED.A1T0 RZ, [UR30], RZ ;  /* 0x000000ffffff79a7 */ /* 0x000fe2000810041e */
[----:B--2---:R-:W-:Y:S01]  /*49e0*/  @!P1 IMAD.X R0, RZ, RZ, R13, P0 ;  /* 0x000000ffff009224 */ /* 0x004fe200000e060d */
[----:B------:R-:W2:Y:S02]  /*49f0*/  SYNCS.PHASECHK.TRANS64.TRYWAIT P2, [UR21+0x58], R6 ;  /* 0x00005806ff0075a7 */ /* 0x000ea40008041115 */
[----:B-12---:R-:W-:Y:S05]  /*4a00*/  @!P2 BRA `(.L_x_77) ;  /* 0x000000a000b8a947 */ /* 0x006fea0003800000 */
.L_x_194:
[----:B------:R-:W-:Y:S01]  /*4a10*/  @!P1 R2UR UR5, R2 ;  /* 0x00000000020592ca */ /* 0x000fe200000e0000 */
[----:B------:R-:W-:Y:S01]  /*4a20*/  VOTEU.ALL UP0, P1 ;  /* 0x0000000000ff7886 */ /* 0x000fe20000800000 */
[----:B------:R-:W-:Y:S01]  /*4a30*/  @!P1 R2UR UR4, R0 ;  /* 0x00000000000492ca */ /* 0x000fe200000e0000 */
[----:B------:R-:W-:Y:S01]  /*4a40*/  IMAD.U32 R2, RZ, RZ, UR29 ;  /* 0x0000001dff027e24 */ /* 0x000fe2000f8e00ff */
[----:B------:R-:W-:Y:S01]  /*4a50*/  ISETP.NE.AND P0, PT, RZ, UR7, !P1 ;  /* 0x00000007ff007c0c */ /* 0x000fe2000cf05270 */
[----:B------:R-:W-:Y:S01]  /*4a60*/  VOTEU.ALL UP1, P1 ;  /* 0x0000000000ff7886 */ /* 0x000fe20000820000 */
[----:B------:R-:W-:Y:S02]  /*4a70*/  @!UP0 UIADD3 UR6, UPT, UPT, UR29, 0xc0, URZ ;  /* 0x000000c01d068890 */ /* 0x000fe4000fffe0ff */
[----:B------:R-:W-:Y:S01]  /*4a80*/  @!UP0 UIADD3 UR48, UPT, UPT, UR21, 0x4200, URZ ;  /* 0x0000420015308890 */ /* 0x000fe2000fffe0ff */
[----:B------:R-:W-:Y:S01]  /*4a90*/  UMOV UR8, 0x0 ;  /* 0x0000000000087882 */ /* 0x000fe20000000000 */
[----:B------:R-:W-:Y:S02]  /*4aa0*/  UMOV UR9, 0x10000000 ;  /* 0x1000000000097882 */ /* 0x000fe40000000000 */
[----:B------:R-:W-:Y:S01]  /*4ab0*/  @!P1 IMAD.U32 R0, RZ, RZ, UR6 ;  /* 0x00000006ff009e24 */ /* 0x000fe2000f8e00ff */
[----:B------:R-:W-:Y:S01]  /*4ac0*/  UMOV UR50, UR26 ;  /* 0x0000001a00327c82 */ /* 0x000fe20008000000 */
[----:B------:R-:W-:Y:S01]  /*4ad0*/  IMAD.U32 R4, RZ, RZ, UR5 ;  /* 0x00000005ff047e24 */ /* 0x000fe2000f8e00ff */
[----:B------:R-:W-:Y:S01]  /*4ae0*/  UMOV UR52, UR36 ;  /* 0x0000002400347c82 */ /* 0x000fe20008000000 */
[----:B-1----:R-:W-:Y:S01]  /*4af0*/  IMAD.U32 R5, RZ, RZ, UR4 ;  /* 0x00000004ff057e24 */ /* 0x002fe2000f8e00ff */
[----:B------:R-:W-:Y:S01]  /*4b00*/  @!UP0 UIADD3 UR10, UPT, UPT, UR26, 0x20, URZ ;  /* 0x000000201a0a8890 */ /* 0x000fe2000fffe0ff */
[----:B------:R-:W-:Y:S01]  /*4b10*/  @P0 VIADD R0, R2, 0x20 ;  /* 0x0000002002000836 */ /* 0x000fe20000000000 */
[----:B------:R-:W-:Y:S01]  /*4b20*/  @!P1 R2UR UR4, R4 ;  /* 0x00000000040492ca */ /* 0x000fe200000e0000 */
[----:B------:R-:W-:Y:S01]  /*4b30*/  UMOV UR16, 0x0 ;  /* 0x0000000000107882 */ /* 0x000fe20000000000 */
[----:B------:R-:W-:Y:S01]  /*4b40*/  @!P1 R2UR UR5, R5 ;  /* 0x00000000050592ca */ /* 0x000fe200000e0000 */
[----:B------:R-:W-:Y:S01]  /*4b50*/  UMOV UR17, 0x10000000 ;  /* 0x1000000000117882 */ /* 0x000fe20000000000 */
[----:B------:R-:W-:Y:S01]  /*4b60*/  PLOP3.LUT P0, PT, P1, PT, PT, 0x8, 0x80 ;  /* 0x000000000080781c */ /* 0x000fe20000f0e170 */
[----:B------:R-:W-:Y:S11]  /*4b70*/  UMOV UR12, UR36 ;  /* 0x00000024000c7c82 */ /* 0x000ff60008000000 */
[----:B------:R-:W-:Y:S01]  /*4b80*/  @!UPT UIADD3 URZ, UPT, UPT, URZ, URZ, URZ ;  /* 0x000000fffffff290 */ /* 0x000fe2000fffe0ff */
[C---:B------:R-:W-:Y:S01]  /*4b90*/  @P0 R2UR.BROADCAST UR51, R0.reuse ;  /* 0x00000000003302ca */ /* 0x040fe200008e0000 */
[----:B------:R-:W-:Y:S01]  /*4ba0*/  UPRMT UR31, UR54, 0x654, UR49 ;  /* 0x00000654361f7896 */ /* 0x000fe20008000031 */
        /* <DEDUP_REMOVED lines=27> */
.L_x_196:
        /* <DEDUP_REMOVED lines=11> */
[----:B------:R-:W-:Y:S01]  /*4e10*/  UMOV UR44, UR36 ;  /* 0x00000024002c7c82 */ /* 0x000fe20008000000 */
[----:B------:R-:W-:Y:S01]  /*4e20*/  IMAD.U32 R4, RZ, RZ, UR5 ;  /* 0x00000005ff047e24 */ /* 0x000fe2000f8e00ff */
[----:B------:R-:W-:Y:S01]  /*4e30*/  @!UP0 UIADD3 UR10, UPT, UPT, UR26, 0x20, URZ ;  /* 0x000000201a0a8890 */ /* 0x000fe2000fffe0ff */
[----:B-1----:R-:W-:Y:S01]  /*4e40*/  IMAD.U32 R5, RZ, RZ, UR4 ;  /* 0x00000004ff057e24 */ /* 0x002fe2000f8e00ff */
[----:B------:R-:W-:Y:S01]  /*4e50*/  UMOV UR16, 0x0 ;  /* 0x0000000000107882 */ /* 0x000fe20000000000 */
[----:B------:R-:W-:Y:S01]  /*4e60*/  @P0 VIADD R0, R2, 0x40 ;  /* 0x0000004002000836 */ /* 0x000fe20000000000 */
[----:B------:R-:W-:Y:S01]  /*4e70*/  @!P1 R2UR UR4, R4 ;  /* 0x00000000040492ca */ /* 0x000fe200000e0000 */
[----:B------:R-:W-:Y:S01]  /*4e80*/  UMOV UR17, 0x10000000 ;  /* 0x1000000000117882 */ /* 0x000fe20000000000 */
[----:B------:R-:W-:Y:S01]  /*4e90*/  @!P1 R2UR UR5, R5 ;  /* 0x00000000050592ca */ /* 0x000fe200000e0000 */
[----:B------:R-:W-:Y:S01]  /*4ea0*/  UMOV UR12, UR36 ;  /* 0x00000024000c7c82 */ /* 0x000fe20008000000 */
[----:B------:R-:W-:Y:S01]  /*4eb0*/  PLOP3.LUT P0, PT, P1, PT, PT, 0x8, 0x80 ;  /* 0x000000000080781c */ /* 0x000fe20000f0e170 */
[----:B------:R-:W-:Y:S11]  /*4ec0*/  UPRMT UR37, UR54, 0x654, UR41 ;  /* 0x0000065436257896 */ /* 0x000ff60008000029 */
[----:B------:R-:W-:Y:S01]  /*4ed0*/  @!UPT UIADD3 URZ, UPT, UPT, URZ, URZ, URZ ;  /* 0x000000fffffff290 */ /* 0x000fe2000fffe0ff */
        /* <DEDUP_REMOVED lines=28> */
.L_x_198:
[----:B------:R-:W-:Y:S01]  /*50a0*/  @!P1 R2UR UR5, R4 ;  /* 0x00000000040592ca */ /* 0x000fe200000e0000 */
[----:B------:R-:W-:Y:S01]  /*50b0*/  VOTEU.ALL UP0, P1 ;  /* 0x0000000000ff7886 */ /* 0x000fe20000800000 */
[----:B------:R-:W-:Y:S01]  /*50c0*/  @!P1 R2UR UR4, R0 ;  /* 0x00000000000492ca */ /* 0x000fe200000e0000 */
[----:B------:R-:W-:Y:S01]  /*50d0*/  VOTEU.ALL UP1, P1 ;  /* 0x0000000000ff7886 */ /* 0x000fe20000820000 */
[----:B------:R-:W-:Y:S01]  /*50e0*/  UMOV UR38, 0x0 ;  /* 0x0000000000267882 */ /* 0x000fe20000000000 */
[----:B------:R-:W-:Y:S01]  /*50f0*/  UMOV UR39, 0x10000000 ;  /* 0x1000000000277882 */ /* 0x000fe20000000000 */
[----:B------:R-:W-:Y:S01]  /*5100*/  @!UP0 UIMAD UR6, UR7, -0x20, UR29 ;  /* 0xffffffe0070688a4 */ /* 0x000fe2000f8e021d */
[----:B------:R-:W-:Y:S01]  /*5110*/  @!P1 IMAD.MOV.U32 R0, RZ, RZ, 0x4000 ;  /* 0x00004000ff009424 */ /* 0x000fe200078e00ff */
[----:B------:R-:W-:Y:S01]  /*5120*/  @!UP0 UIADD3 UR32, UPT, UPT, UR21, 0xc200, URZ ;  /* 0x0000c20015208890 */ /* 0x000fe2000fffe0ff */
[----:B------:R-:W-:Y:S01]  /*5130*/  SHF.L.U32 R7, RZ, 0x1f, RZ ;  /* 0x0000001fff077819 */ /* 0x000fe200000006ff */
[----:B------:R-:W-:Y:S01]  /*5140*/  @!UP0 UIADD3 UR35, UPT, UPT, UR6, 0x80, URZ ;  /* 0x0000008006238890 */ /* 0x000fe2000fffe0ff */
[----:B------:R-:W-:Y:S02]  /*5150*/  UMOV UR34, UR26 ;  /* 0x0000001a00227c82 */ /* 0x000fe40008000000 */
[----:B------:R-:W-:Y:S01]  /*5160*/  IMAD.U32 R4, RZ, RZ, UR5 ;  /* 0x00000005ff047e24 */ /* 0x000fe2000f8e00ff */
[----:B------:R-:W-:Y:S01]  /*5170*/  @!UP0 UIADD3 UR10, UPT, UPT, UR26, 0x20, URZ ;  /* 0x000000201a0a8890 */ /* 0x000fe2000fffe0ff */
[----:B-1----:R-:W-:Y:S01]  /*5180*/  IMAD.U32 R5, RZ, RZ, UR4 ;  /* 0x00000004ff057e24 */ /* 0x002fe2000f8e00ff */
[----:B------:R-:W-:Y:S02]  /*5190*/  @!UP0 UIADD3 UR8, UPT, UPT, UR21, 0xd200, URZ ;  /* 0x0000d20015088890 */ /* 0x000fe4000fffe0ff */
[----:B------:R-:W-:Y:S01]  /*51a0*/  @!P1 R2UR UR4, R4 ;  /* 0x00000000040492ca */ /* 0x000fe200000e0000 */
[----:B------:R-:W-:Y:S01]  /*51b0*/  UMOV UR9, UR33 ;  /* 0x0000002100097c82 */ /* 0x000fe20008000000 */
[----:B------:R-:W-:Y:S01]  /*51c0*/  @!P1 R2UR UR5, R5 ;  /* 0x00000000050592ca */ /* 0x000fe200000e0000 */
[----:B------:R-:W-:Y:S01]  /*51d0*/  UMOV UR12, UR36 ;  /* 0x00000024000c7c82 */ /* 0x000fe20008000000 */
[----:B------:R-:W-:Y:S01]  /*51e0*/  UMOV UR11, UR35 ;  /* 0x00000023000b7c82 */ /* 0x000fe20008000000 */
[----:B------:R-:W-:Y:S01]  /*51f0*/  @!UP0 UIADD3 UR18, UPT, UPT, UR26, 0x40, URZ ;  /* 0x000000401a128890 */ /* 0x000fe2000fffe0ff */
[----:B------:R-:W-:Y:S01]  /*5200*/  @!P1 IADD3 R5, P0, PT, R12, 0x780, RZ ;  /* 0x000007800c059810 */ /* 0x000fe20007f1e0ff */
[----:B------:R-:W-:Y:S01]  /*5210*/  @!UP0 UIADD3 UR16, UPT, UPT, UR21, 0xe200, URZ ;  /* 0x0000e20015108890 */ /* 0x000fe2000fffe0ff */
[----:B------:R-:W-:Y:S01]  /*5220*/  UMOV UR17, UR33 ;  /* 0x0000002100117c82 */ /* 0x000fe20008000000 */
[----:B------:R-:W-:Y:S01]  /*5230*/  UMOV UR20, UR36 ;  /* 0x0000002400147c82 */ /* 0x000fe20008000000 */
[----:B------:R-:W-:Y:S01]  /*5240*/  UMOV UR19, UR35 ;  /* 0x0000002300137c82 */ /* 0x000fe20008000000 */
[----:B------:R-:W-:Y:S04]  /*5250*/  @!P1 IMAD.X R4, RZ, RZ, R13, P0 ;  /* 0x000000ffff049224 */ /* 0x000fe800000e060d */
[----:B------:R1:W-:Y:S01]  /*5260*/  @!UP1 UTMALDG.3D [UR32], [UR4], desc[UR38] ;  /* 0x00002620040095b4 */ /* 0x0003e20008011000 */
[----:B------:R-:W-:Y:S05]  /*5270*/  VOTEU.ALL UP1, P1 ;  /* 0x0000000000ff7886 */ /* 0x000fea0000820000 */
[----:B------:R2:W-:Y:S01]  /*5280*/  @!UP1 UTMALDG.3D [UR8], [UR4], desc[UR38] ;  /* 0x00002608040095b4 */ /* 0x0005e20008011000 */
[----:B-1----:R-:W-:Y:S02]  /*5290*/  UPRMT UR32, UR54, 0x654, UR33 ;  /* 0x0000065436207896 */ /* 0x002fe40008000021 */
[----:B--2---:R-:W-:Y:S02]  /*52a0*/  @!UP0 UIADD3 UR10, UPT, UPT, UR26, 0x60, URZ ;  /* 0x000000601a0a8890 */ /* 0x004fe4000fffe0ff */
[----:B------:R-:W-:Y:S01]  /*52b0*/  @!UP0 UIADD3 UR8, UPT, UPT, UR21, 0xf200, URZ ;  /* 0x0000f20015088890 */ /* 0x000fe2000fffe0ff */
[----:B------:R-:W-:Y:S05]  /*52c0*/  VOTEU.ALL UP0, P1 ;  /* 0x0000000000ff7886 */ /* 0x000fea0000800000 */
[----:B------:R1:W-:Y:S01]  /*52d0*/  @!UP0 UTMALDG.3D [UR16], [UR4], desc[UR38] ;  /* 0x00002610040085b4 */ /* 0x0003e20008011000 */
[----:B------:R-:W-:Y:S05]  /*52e0*/  VOTEU.ALL UP0, P1 ;  /* 0x0000000000ff7886 */ /* 0x000fea0000800000 */
[----:B------:R1:W-:Y:S01]  /*52f0*/  @!UP0 UTMALDG.3D [UR8], [UR4], desc[UR38] ;  /* 0x00002608040085b4 */ /* 0x0003e20008011000 */
[----:B------:R1:W-:Y:S01]  /*5300*/  @!P1 SYNCS.ARRIVE.TRANS64.RED.A0TR RZ, [UR21+0x48], R0 ;  /* 0x00004800ffff99a7 */ /* 0x0003e20008300415 */
[----:B------:R-:W-:Y:S01]  /*5310*/  SYNCS.ARRIVE.TRANS64.RED.A1T0 RZ, [UR32], RZ ;  /* 0x000000ffffff79a7 */ /* 0x000fe20008100420 */
[----:B------:R-:W2:Y:S02]  /*5320*/  SYNCS.PHASECHK.TRANS64.TRYWAIT P2, [UR21+0x50], R7 ;  /* 0x00005007ff0075a7 */ /* 0x000ea40008041115 */
[----:B-12---:R-:W-:Y:S05]  /*5330*/  @!P2 BRA `(.L_x_80) ;  /* 0x0000009800b4a947 */ /* 0x006fea0003800000 */
.L_x_200:
[----:B------:R-:W-:Y:S01]  /*5340*/  @!P1 R2UR UR5, R5 ;  /* 0x00000000050592ca */ /* 0x000fe200000e0000 */
[----:B------:R-:W-:Y:S01]  /*5350*/  VOTEU.ALL UP0, P1 ;  /* 0x0000000000ff7886 */ /* 0x000fe20000800000 */
[----:B------:R-:W-:Y:S01]  /*5360*/  @!P1 R2UR UR4, R4 ;  /* 0x00000000040492ca */ /* 0x000fe200000e0000 */
[----:B------:R-:W-:Y:S01]  /*5370*/  VOTEU.ALL UP1, P1 ;  /* 0x0000000000ff7886 */ /* 0x000fe20000820000 */
[----:B------:R-:W-:Y:S01]  /*5380*/  UMOV UR34, 0x0 ;  /* 0x0000000000227882 */ /* 0x000fe20000000000 */
[----:B------:R-:W-:Y:S01]  /*5390*/  UMOV UR35, 0x10000000 ;  /* 0x1000000000237882 */ /* 0x000fe20000000000 */
[----:B------:R-:W-:Y:S01]  /*53a0*/  @!UP0 ULEA UR6, UR7, UR29, 0x5 ;  /* 0x0000001d07068291 */ /* 0x000fe2000f8e28ff */
[----:B-1----:R-:W-:Y:S01]  /*53b0*/  @!P1 IMAD.MOV.U32 R0, RZ, RZ, 0x4000 ;  /* 0x00004000ff009424 */ /* 0x002fe200078e00ff */
[----:B------:R-:W-:Y:S02]  /*53c0*/  @!UP0 UIADD3 UR24, UPT, UPT, UR21, 0x200, URZ ;  /* 0x0000020015188890 */ /* 0x000fe4000fffe0ff */
[----:B------:R-:W-:Y:S01]  /*53d0*/  @!UP0 UIADD3 UR27, UPT, UPT, UR6, 0x60, URZ ;  /* 0x00000060061b8890 */ /* 0x000fe2000fffe0ff */
[----:B------:R-:W-:Y:S02]  /*53e0*/  UMOV UR28, UR36 ;  /* 0x00000024001c7c82 */ /* 0x000fe40008000000 */
[----:B------:R-:W-:Y:S01]  /*53f0*/  IMAD.U32 R4, RZ, RZ, UR5 ;  /* 0x00000005ff047e24 */ /* 0x000fe2000f8e00ff */
[----:B------:R-:W-:Y:S01]  /*5400*/  @!UP0 UIADD3 UR10, UPT, UPT, UR26, 0x20, URZ ;  /* 0x000000201a0a8890 */ /* 0x000fe2000fffe0ff */
[----:B------:R-:W-:Y:S01]  /*5410*/  IMAD.U32 R5, RZ, RZ, UR4 ;  /* 0x00000004ff057e24 */ /* 0x000fe2000f8e00ff */
        /* <DEDUP_REMOVED lines=13> */
[----:B------:R-:W-:Y:S01]  /*54f0*/  @!UP1 UTMALDG.3D [UR24], [UR4], desc[UR34] ;  /* 0x00002218040095b4 */ /* 0x000fe20008011000 */
[----:B------:R-:W-:Y:S05]  /*5500*/  VOTEU.ALL UP1, P1 ;  /* 0x0000000000ff7886 */ /* 0x000fea0000820000 */
[----:B------:R1:W-:Y:S02]  /*5510*/  @!UP1 UTMALDG.3D [UR8], [UR4], desc[UR34] ;  /* 0x00002208040095b4 */ /* 0x0003e40008011000 */
[----:B-1----:R-:W-:Y:S02]  /*5520*/  @!UP0 UIADD3 UR10, UPT, UPT, UR26, 0x60, URZ ;  /* 0x000000601a0a8890 */ /* 0x002fe4000fffe0ff */
        /* <DEDUP_REMOVED lines=9> */
.L_x_202:
        /* <DEDUP_REMOVED lines=10> */
[----:B-1----:R-:W-:Y:S01]  /*5660*/  @!P1 IMAD.U32 R0, RZ, RZ, UR6 ;  /* 0x00000006ff009e24 */ /* 0x002fe2000f8e00ff */
[----:B------:R-:W-:Y:S01]  /*5670*/  UMOV UR10, UR26 ;  /* 0x0000001a000a7c82 */ /* 0x000fe20008000000 */
[----:B------:R-:W-:Y:S01]  /*5680*/  IMAD.U32 R4, RZ, RZ, UR5 ;  /* 0x00000005ff047e24 */ /* 0x000fe2000f8e00ff */
[----:B------:R-:W-:Y:S01]  /*5690*/  UMOV UR12, UR36 ;  /* 0x00000024000c7c82 */ /* 0x000fe20008000000 */
[----:B------:R-:W-:Y:S02]  /*56a0*/  IMAD.U32 R5, RZ, RZ, UR4 ;  /* 0x00000004ff057e24 */ /* 0x000fe4000f8e00ff */
[----:B------:R-:W-:Y:S01]  /*56b0*/  @P0 VIADD R0, R2, 0xa0 ;  /* 0x000000a002000836 */ /* 0x000fe20000000000 */
[----:B------:R-:W-:Y:S02]  /*56c0*/  @!P1 R2UR UR4, R4 ;  /* 0x00000000040492ca */ /* 0x000fe400000e0000 */
[----:B------:R-:W-:Y:S02]  /*56d0*/  @!P1 R2UR UR5, R5 ;  /* 0x00000000050592ca */ /* 0x000fe400000e0000 */
[----:B------:R-:W-:Y:S11]  /*56e0*/  PLOP3.LUT P0, PT, P1, PT, PT, 0x8, 0x80 ;  /* 0x000000000080781c */ /* 0x000ff60000f0e170 */
[----:B------:R-:W-:Y:S02]  /*56f0*/  @!UPT UIADD3 URZ, UPT, UPT, URZ, URZ, URZ ;  /* 0x000000fffffff290 */ /* 0x000fe4000fffe0ff */
[C---:B------:R-:W-:Y:S02]  /*5700*/  @P0 R2UR.BROADCAST UR11, R0.reuse ;  /* 0x00000000000b02ca */ /* 0x040fe400008e0000 */
[----:B------:R-:W-:Y:S11]  /*5710*/  PLOP3.LUT P0, PT, P1, PT, PT, 0x8, 0x80 ;  /* 0x000000000080781c */ /* 0x000ff60000f0e170 */
[----:B------:R1:W-:Y:S01]  /*5720*/  @!UP1 UTMALDG.3D [UR8], [UR4], desc[UR16] ;  /* 0x00001008040095b4 */ /* 0x0003e20008011000 */
[----:B------:R-:W-:Y:S01]  /*5730*/  VOTEU.ALL UP1, P1 ;  /* 0x0000000000ff7886 */ /* 0x000fe20000820000 */
[C---:B-1----:R-:W-:Y:S01]  /*5740*/  @P0 R2UR.BROADCAST UR11, R0.reuse ;  /* 0x00000000000b02ca */ /* 0x042fe200008e0000 */
[----:B------:R-:W-:Y:S01]  /*5750*/  @!UP0 UIADD3 UR10, UPT, UPT, UR26, 0x20, URZ ;  /* 0x000000201a0a8890 */ /* 0x000fe2000fffe0ff */
[----:B------:R-:W-:Y:S01]  /*5760*/  PLOP3.LUT P0, PT, P1, PT, PT, 0x8, 0x80 ;  /* 0x000000000080781c */ /* 0x000fe20000f0e170 */
[----:B------:R-:W-:Y:S10]  /*5770*/  @!UP0 UIADD3 UR8, UPT, UPT, UR21, 0x5200, URZ ;  /* 0x0000520015088890 */ /* 0x000ff4000fffe0ff */
        /* <DEDUP_REMOVED lines=12> */
[----:B------:R-:W-:Y:S04]  /*5840*/  VOTEU.ALL UP0, P1 ;  /* 0x0000000000ff7886 */ /* 0x000fe80000800000 */
[----:B------:R-:W-:Y:S04]  /*5850*/  @!P1 IMAD.X R4, RZ, RZ, R13, P0 ;  /* 0x000000ffff049224 */ /* 0x000fe800000e060d */
[----:B------:R1:W-:Y:S01]  /*5860*/  @!UP0 UTMALDG.3D [UR8], [UR4], desc[UR16] ;  /* 0x00001008040085b4 */ /* 0x0003e20008011000 */
[----:B------:R1:W-:Y:S01]  /*5870*/  @!P1 SYNCS.ARRIVE.TRANS64.RED.A0TR RZ, [UR21+0x38], R0 ;  /* 0x00003800ffff99a7 */ /* 0x0003e20008300415 */
[----:B------:R-:W-:Y:S01]  /*5880*/  SYNCS.ARRIVE.TRANS64.RED.A1T0 RZ, [UR31], RZ ;  /* 0x000000ffffff79a7 */ /* 0x000fe2000810041f */
[----:B------:R-:W2:Y:S02]  /*5890*/  SYNCS.PHASECHK.TRANS64.TRYWAIT P2, [UR21+0x60], R7 ;  /* 0x00006007ff0075a7 */ /* 0x000ea40008041115 */
[----:B-12---:R-:W-:Y:S05]  /*58a0*/  @!P2 BRA `(.L_x_82) ;  /* 0x000000940088a947 */ /* 0x006fea0003800000 */
.L_x_204:
        /* <DEDUP_REMOVED lines=47> */
.L_x_206:
[----:B------:R-:W-:Y:S01]  /*5ba0*/  @!P1 R2UR UR5, R4 ;  /* 0x00000000040592ca */ /* 0x000fe200000e0000 */
[----:B------:R-:W-:Y:S01]  /*5bb0*/  VOTEU.ALL UP1, P1 ;  /* 0x0000000000ff7886 */ /* 0x000fe20000820000 */
[----:B------:R-:W-:Y:S01]  /*5bc0*/  ISETP.NE.OR P0, PT, RZ, UR7, P1 ;  /* 0x00000007ff007c0c */ /* 0x000fe20008f05670 */
[----:B------:R-:W-:Y:S01]  /*5bd0*/  UIADD3 UR46, UPT, UPT, UR46, 0x1, URZ ;  /* 0x000000012e2e7890 */ /* 0x000fe2000fffe0ff */
[----:B------:R-:W-:Y:S01]  /*5be0*/  @!P1 R2UR UR4, R2 ;  /* 0x00000000020492ca */ /* 0x000fe200000e0000 */
[----:B------:R-:W-:Y:S01]  /*5bf0*/  UMOV UR7, 0x10000000 ;  /* 0x1000000000077882 */ /* 0x000fe20000000000 */
[----:B------:R-:W-:Y:S01]  /*5c00*/  VOTEU.ALL UP0, P1 ;  /* 0x0000000000ff7886 */ /* 0x000fe20000800000 */
[----:B------:R-:W-:Y:S01]  /*5c10*/  UMOV UR9, UR33 ;  /* 0x0000002100097c82 */ /* 0x000fe20008000000 */
[----:B------:R-:W-:Y:S01]  /*5c20*/  UMOV UR10, UR26 ;  /* 0x0000001a000a7c82 */ /* 0x000fe20008000000 */
[----:B------:R-:W-:Y:S01]  /*5c30*/  UMOV UR12, UR36 ;  /* 0x00000024000c7c82 */ /* 0x000fe20008000000 */
[----:B------:R-:W-:Y:S01]  /*5c40*/  VIADD R10, R10, 0x1 ;  /* 0x000000010a0a7836 */ /* 0x000fe20000000000 */
[----:B------:R-:W-:Y:S01]  /*5c50*/  @!UP0 UIADD3 UR6, UPT, UPT, UR29, 0xe0, URZ ;  /* 0x000000e01d068890 */ /* 0x000fe2000fffe0ff */
[----:B------:R-:W-:Y:S01]  /*5c60*/  R2UR UR17, R85 ;  /* 0x00000000551172ca */ /* 0x000fe200000e0000 */
[----:B------:R-:W-:Y:S01]  /*5c70*/  IMAD.U32 R4, RZ, RZ, UR5 ;  /* 0x00000005ff047e24 */ /* 0x000fe2000f8e00ff */
[----:B------:R-:W-:Y:S01]  /*5c80*/  @!UP0 UIADD3 UR8, UPT, UPT, UR21, 0xc200, URZ ;  /* 0x0000c20015088890 */ /* 0x000fe2000fffe0ff */
[----:B------:R-:W-:Y:S01]  /*5c90*/  R2UR UR16, R86 ;  /* 0x00000000561072ca */ /* 0x000fe200000e0000 */
[----:B------:R-:W-:Y:S01]  /*5ca0*/  UMOV UR36, UR47 ;  /* 0x0000002f00247c82 */ /* 0x000fe20008000000 */
[----:B-1----:R-:W-:Y:S01]  /*5cb0*/  @!P1 IMAD.U32 R0, RZ, RZ, UR6 ;  /* 0x00000006ff009e24 */ /* 0x002fe2000f8e00ff */
[----:B------:R-:W-:Y:S01]  /*5cc0*/  UMOV UR6, 0x0 ;  /* 0x0000000000067882 */ /* 0x000fe20000000000 */
[----:B------:R-:W-:Y:S01]  /*5cd0*/  IMAD.U32 R5, RZ, RZ, UR4 ;  /* 0x00000004ff057e24 */ /* 0x000fe2000f8e00ff */
[----:B------:R-:W-:Y:S01]  /*5ce0*/  @!P1 R2UR UR4, R4 ;  /* 0x00000000040492ca */ /* 0x000fe200000e0000 */
[----:B------:R-:W-:Y:S01]  /*5cf0*/  @!P0 IMAD R0, RZ, RZ, UR29 ;  /* 0x0000001dff008e24 */ /* 0x000fe2000f8e02ff */
[----:B------:R-:W-:Y:S02]  /*5d00*/  PLOP3.LUT P0, PT, P1, PT, PT, 0x8, 0x80 ;  /* 0x000000000080781c */ /* 0x000fe40000f0e170 */
[----:B------:R-:W-:Y:S01]  /*5d10*/  @!P1 R2UR UR5, R5 ;  /* 0x00000000050592ca */ /* 0x000fe200000e0000 */
[----:B------:R-:W-:Y:S10]  /*5d20*/  UIADD3 UR27, UPT, UPT, UR13, UR17, URZ ;  /* 0x000000110d1b7290 */ /* 0x000ff4000fffe0ff */
        /* <DEDUP_REMOVED lines=14> */
[----:B------:R1:W-:Y:S01]  /*5e10*/  @!UP1 UTMALDG.3D [UR8], [UR4], desc[UR6] ;  /* 0x00000608040095b4 */ /* 0x0003e20008011000 */
[----:B------:R-:W-:Y:S01]  /*5e20*/  UPLOP3.LUT UP1, UPT, UPT, UPT, UPT, 0x80, 0x8 ;  /* 0x000000000008789c */ /* 0x000fe20003f2f070 */
[----:B-1----:R-:W-:Y:S01]  /*5e30*/  @P0 R2UR.BROADCAST UR11, R0 ;  /* 0x00000000000b02ca */ /* 0x002fe200008e0000 */
[----:B------:R-:W-:Y:S01]  /*5e40*/  @!UP0 UIADD3 UR10, UPT, UPT, UR26, 0x60, URZ ;  /* 0x000000601a0a8890 */ /* 0x000fe2000fffe0ff */
[C---:B------:R-:W-:Y:S01]  /*5e50*/  ISETP.NE.AND P0, PT, R10.reuse, 0x2, PT ;  /* 0x000000020a00780c */ /* 0x040fe20003f05270 */
[----:B------:R-:W-:Y:S01]  /*5e60*/  @!UP0 UIADD3 UR8, UPT, UPT, UR21, 0xf200, URZ ;  /* 0x0000f20015088890 */ /* 0x000fe2000fffe0ff */
[----:B------:R-:W-:Y:S02]  /*5e70*/  VOTEU.ALL UP0, P1 ;  /* 0x0000000000ff7886 */ /* 0x000fe40000800000 */
[----:B------:R-:W-:Y:S01]  /*5e80*/  SEL R0, RZ, 0x1, P0 ;  /* 0x00000001ff007807 */ /* 0x000fe20000000000 */
[----:B------:R-:W-:Y:S01]  /*5e90*/  UIADD3 UR26, UPT, UPT, UR14, UR16, URZ ;  /* 0x000000100e1a7290 */ /* 0x000fe2000fffe0ff */
[----:B------:R-:W-:Y:S02]  /*5ea0*/  SEL R10, R10, RZ, P0 ;  /* 0x000000ff0a0a7207 */ /* 0x000fe40000000000 */
[----:B------:R-:W-:Y:S03]  /*5eb0*/  LOP3.LUT R9, R9, R0, RZ, 0x3c, !PT ;  /* 0x0000000009097212 */ /* 0x000fe600078e3cff */
[----:B------:R1:W-:Y:S01]  /*5ec0*/  @!UP0 UTMALDG.3D [UR8], [UR4], desc[UR6] ;  /* 0x00000608040085b4 */ /* 0x0003e20008011000 */
[----:B------:R1:W-:Y:S01]  /*5ed0*/  @!P1 SYNCS.ARRIVE.TRANS64.RED.A0TR RZ, [UR21+0x48], R3 ;  /* 0x00004803ffff99a7 */ /* 0x0003e20008300415 */
[----:B------:R-:W-:Y:S01]  /*5ee0*/  SYNCS.ARRIVE.TRANS64.RED.A1T0 RZ, [UR32], RZ ;  /* 0x000000ffffff79a7 */ /* 0x000fe20008100420 */
[----:B------:R-:W-:Y:S05]  /*5ef0*/  BRA.U UP3, `(.L_x_84) ;  /* 0xffffffdd03d47547 */ /* 0x000fea000b83ffff */
[----:B------:R-:W2:Y:S02]  /*5f00*/  SYNCS.PHASECHK.TRANS64.TRYWAIT P0, [UR21+0x50], R6 ;  /* 0x00005006ff0075a7 */ /* 0x000ea40008001115 */
[----:B--2---:R-:W-:Y:S05]  /*5f10*/  @!P0 BRA `(.L_x_85) ;  /* 0x00000090001c8947 */ /* 0x004fea0003800000 */
.L_x_208:
[----:B------:R-:W2:Y:S02]  /*5f20*/  SYNCS.PHASECHK.TRANS64.TRYWAIT P0, [UR21+0x58], R6 ;  /* 0x00005806ff0075a7 */ /* 0x000ea40008001115 */
[----:B--2---:R-:W-:Y:S05]  /*5f30*/  @!P0 BRA `(.L_x_86) ;  /* 0x00000090002c8947 */ /* 0x004fea0003800000 */
.L_x_210:
[----:B------:R-:W2:Y:S01]  /*5f40*/  SYNCS.PHASECHK.TRANS64.TRYWAIT P0, [UR21+0x60], R6 ;  /* 0x00006006ff0075a7 */ /* 0x000ea20008001115 */
[----:B------:R-:W-:Y:S01]  /*5f50*/  HFMA2 R0, -RZ, RZ, 0, 5.9604644775390625e-08 ;  /* 0x00000001ff007431 */ /* 0x000fe200000001ff */
[----:B--2---:R-:W-:Y:S06]  /*5f60*/  @!P0 BRA `(.L_x_87) ;  /* 0x0000009000388947 */ /* 0x004fec0003800000 */
.L_x_212:
[----:B------:R-:W-:Y:S02]  /*5f70*/  MOV R2, UR21 ;  /* 0x0000001500027c02 */ /* 0x000fe40008000f00 */
[----:B-1----:R-:W-:-:S07]  /*5f80*/  SHF.L.U32 R3, R0, 0x1f, RZ ;  /* 0x0000001f00037819 */ /* 0x002fce00000006ff */
.L_x_88:
[----:B-1----:R1:W2:Y:S02]  /*5f90*/  SYNCS.PHASECHK.TRANS64.TRYWAIT P0, [R2+URZ+0x68], R3 ;  /* 0x00006803020075a7 */ /* 0x0022a400080011ff */
[----:B--2---:R-:W-:Y:S05]  /*5fa0*/  @!P0 NANOSLEEP.SYNCS 0x989680 ;  /* 0x009896800000895d */ /* 0x004fea0003900000 */
[----:B------:R-:W2:Y:S02]  /*5fb0*/  @!P0 SYNCS.PHASECHK.TRANS64 P0, [R2+URZ+0x68], R3 ;  /* 0x00006803020085a7 */ /* 0x000ea400080010ff */
[----:B--2---:R-:W-:Y:S05]  /*5fc0*/  @P0 EXIT ;  /* 0x000000000000094d */ /* 0x004fea0003800000 */
[----:B------:R-:W-:Y:S05]  /*5fd0*/  BRA `(.L_x_88) ;  /* 0xfffffffc00ec7947 */ /* 0x000fea000383ffff */
.L_x_69:
[----:B------:R-:W-:-:S06]  /*5fe0*/  UISETP.GE.AND UP0, UPT, UR18, 0x4, UPT ;  /* 0x000000041200788c */ /* 0x000fcc000bf06270 */
[----:B------:R-:W-:-:S13]  /*5ff0*/  PLOP3.LUT P0, PT, PT, PT, UP0, 0x80, 0x8 ;  /* 0x000000000008781c */ /* 0x000fda0003f0f008 */
[----:B------:R-:W-:Y:S05]  /*6000*/  @!P0 EXIT ;  /* 0x000000000000894d */ /* 0x000fea0003800000 */
[----:B------:R-:W-:Y:S01]  /*6010*/  BAR.SYNC.DEFER_BLOCKING 0x6, 0xa0 ;  /* 0x0182800000007b1d */ /* 0x000fe20000010000 */
[C---:B------:R-:W-:Y:S01]  /*6020*/  IMAD.SHL.U32 R0, R95.reuse, 0x4, RZ ;  /* 0x000000045f007824 */ /* 0x040fe200078e00ff */
[C---:B------:R-:W-:Y:S01]  /*6030*/  SHF.L.U32 R81, R95.reuse, 0x7, RZ ;  /* 0x000000075f517819 */ /* 0x040fe200000006ff */
[----:B------:R-:W-:Y:S01]  /*6040*/  HFMA2 R94, -RZ, RZ, 0, 9.5367431640625e-06 ;  /* 0x000000a0ff5e7431 */ /* 0x000fe200000001ff */
[C---:B------:R-:W-:Y:S01]  /*6050*/  R2P PR, R95.reuse, 0x18 ;  /* 0x000000185f007804 */ /* 0x040fe20000000000 */
[----:B------:R-:W-:Y:S01]  /*6060*/  IMAD.U32 R2, R95, 0x10000, RZ ;  /* 0x000100005f027824 */ /* 0x000fe200078e00ff */
[----:B------:R-:W1:Y:S02]  /*6070*/  LDCU UR4, c[0x0][0x370] ;  /* 0x00006e00ff0477ac */ /* 0x000e640008000800 */
[----:B------:R-:W2:Y:S01]  /*6080*/  LDC.64 R76, c[0x0][0xab0] ;  /* 0x0002ac00ff4c7b82 */ /* 0x000ea20000000a00 */
[----:B------:R-:W-:Y:S01]  /*6090*/  LOP3.LUT R81, R81, 0x307c, R0, 0xc8, !PT ;  /* 0x0000307c51517812 */ /* 0x000fe200078ec800 */
[----:B------:R-:W-:Y:S01]  /*60a0*/  IMAD.MOV.U32 R91, RZ, RZ, RZ ;  /* 0x000000ffff5b7224 */ /* 0x000fe200078e00ff */
[----:B------:R-:W-:Y:S01]  /*60b0*/  UMOV UR46, 0x400 ;  /* 0x00000400002e7882 */ /* 0x000fe20000000000 */
[----:B------:R-:W-:Y:S01]  /*60c0*/  LOP3.LUT R2, R2, 0x600000, RZ, 0xc0, !PT ;  /* 0x0060000002027812 */ /* 0x000fe200078ec0ff */
[----:B------:R-:W-:Y:S01]  /*60d0*/  ULEA UR46, UR54, UR46, 0x18 ;  /* 0x0000002e362e7291 */ /* 0x000fe2000f8ec0ff */
[----:B------:R-:W-:Y:S01]  /*60e0*/  LOP3.LUT R95, R95, 0x60, RZ, 0xc0, !PT ;  /* 0x000000605f5f7812 */ /* 0x000fe200078ec0ff */
[----:B------:R-:W-:Y:S01]  /*60f0*/  IMAD.MOV.U32 R93, RZ, RZ, RZ ;  /* 0x000000ffff5d7224 */ /* 0x000fe200078e00ff */
[----:B------:R-:W3:Y:S01]  /*6100*/  LDC.64 R74, c[0x0][0xaa8] ;  /* 0x0002aa00ff4a7b82 */ /* 0x000ee20000000a00 */
[----:B------:R-:W-:Y:S01]  /*6110*/  SEL R94, R94, 0x60, !P3 ;  /* 0x000000605e5e7807 */ /* 0x000fe20005800000 */
[----:B------:R-:W4:Y:S01]  /*6120*/  LDCU.64 UR56, c[0x0][0x348] ;  /* 0x00006900ff3877ac */ /* 0x000f220008000a00 */
[----:B------:R-:W-:Y:S01]  /*6130*/  VIADD R73, R81, UR46 ;  /* 0x0000002e51497c36 */ /* 0x000fe20008000000 */
[----:B------:R-:W-:-:S03]  /*6140*/  UMOV UR37, URZ ;  /* 0x000000ff00257c82 */ /* 0x000fc60008000000 */
[C---:B------:R-:W-:Y:S01]  /*6150*/  VIADD R79, R73.reuse, 0x340 ;  /* 0x00000340494f7836 */ /* 0x040fe20000000000 */
[----:B------:R-:W-:Y:S01]  /*6160*/  IADD3 R0, PT, PT, R73, 0x200, RZ ;  /* 0x0000020049007810 */ /* 0x000fe20007ffe0ff */
[----:B-1----:R-:W-:Y:S01]  /*6170*/  IMAD.U32 R84, RZ, RZ, UR4 ;  /* 0x00000004ff547e24 */ /* 0x002fe2000f8e00ff */
[----:B------:R-:W1:Y:S01]  /*6180*/  LDCU.64 UR4, c[0x0][0xa90] ;  /* 0x00015200ff0477ac */ /* 0x000e620008000a00 */
[----:B------:R-:W4:Y:S02]  /*6190*/  LDS R3, [UR46+0x100] ;  /* 0x0001002eff037984 */ /* 0x000f240008000800 */
[----:B------:R-:W-:Y:S01]  /*61a0*/  @P4 VIADD R79, R0, 0xc0 ;  /* 0x000000c0004f4836 */ /* 0x000fe20000000000 */
[----:B------:R-:W2:Y:S01]  /*61b0*/  LDCU UR44, c[0x0][0xd0c] ;  /* 0x0001a180ff2c77ac */ /* 0x000ea20008000800 */
[----:B------:R-:W2:Y:S01]  /*61c0*/  LDCU UR41, c[0x0][0xd30] ;  /* 0x0001a600ff2977ac */ /* 0x000ea20008000800 */
[----:B------:R-:W2:Y:S01]  /*61d0*/  LDCU.64 UR58, c[0x0][0xa88] ;  /* 0x00015100ff3a77ac */ /* 0x000ea20008000a00 */
[----:B------:R-:W2:Y:S01]  /*61e0*/  LDCU.64 UR42, c[0x0][0xd28] ;  /* 0x0001a500ff2a77ac */ /* 0x000ea20008000a00 */
[----:B-1----:R-:W-:Y:S01]  /*61f0*/  IMAD.U32 R83, RZ, RZ, UR4 ;  /* 0x00000004ff537e24 */ /* 0x002fe2000f8e00ff */
[----:B------:R-:W-:Y:S01]  /*6200*/  MOV R82, UR5 ;  /* 0x0000000500527c02 */ /* 0x000fe20008000f00 */
[----:B------:R-:W1:Y:S01]  /*6210*/  LDCU UR4, c[0x0][0x374] ;  /* 0x00006e80ff0477ac */ /* 0x000e620008000800 */
[----:B------:R-:W-:Y:S01]  /*6220*/  UIADD3 UR5, UPT, UPT, UR46, 0xa8, URZ ;  /* 0x000000a82e057890 */ /* 0x000fe2000fffe0ff */
[----:B------:R-:W2:Y:S03]  /*6230*/  LDCU.128 UR60, c[0x0][0xd10] ;  /* 0x0001a200ff3c77ac */ /* 0x000ea60008000c00 */
[----:B------:R-:W-:Y:S01]  /*6240*/  ULOP3.LUT UR5, UR5, 0xfefffff8, URZ, 0xc0, !UPT ;  /* 0xfefffff805057892 */ /* 0x000fe2000f8ec0ff */
[----:B------:R-:W-:Y:S01]  /*6250*/  UMOV UR55, URZ ;  /* 0x000000ff00377c82 */ /* 0x000fe20008000000 */
[----:B------:R-:W-:-:S04]  /*6260*/  UMOV UR52, URZ ;  /* 0x000000ff00347c82 */ /* 0x000fc80008000000 */
[----:B------:R-:W-:Y:S01]  /*6270*/  MOV R98, UR5 ;  /* 0x0000000500627c02 */ /* 0x000fe20008000f00 */
[----:B-1----:R-:W-:Y:S01]  /*6280*/  IMAD.U32 R96, RZ, RZ, UR4 ;  /* 0x00000004ff607e24 */ /* 0x002fe2000f8e00ff */
[----:B------:R-:W-:Y:S01]  /*6290*/  UIADD3 UR4, UPT, UPT, UR46, 0x200, URZ ;  /* 0x000002002e047890 */ /* 0x000fe2000fffe0ff */
[----:B----4-:R-:W-:-:S05]  /*62a0*/  IADD3 R2, PT, PT, R3, R2, RZ ;  /* 0x0000000203027210 */ /* 0x010fca0007ffe0ff */
[----:B--23--:R-:W-:-:S07]  /*62b0*/  MOV R88, UR4 ;  /* 0x0000000400587c02 */ /* 0x00cfce0008000f00 */
.L_x_164:
[----:B------:R-:W-:Y:S02]  /*62c0*/  LEA R0, R91, UR46, 0x3 ;  /* 0x0000002e5b007c11 */ /* 0x000fe4000f8e18ff */
[----:B------:R-:W-:Y:S02]  /*62d0*/  SHF.L.U32 R3, R93, 0x1f, RZ ;  /* 0x0000001f5d037819 */ /* 0x000fe400000006ff */
[----:B-1----:R-:W-:Y:S02]  /*62e0*/  LEA R5, R91, UR46, 0x4 ;  /* 0x0000002e5b057c11 */ /* 0x002fe4000f8e20ff */
[----:B------:R-:W1:Y:S02]  /*62f0*/  SYNCS.PHASECHK.TRANS64.TRYWAIT P0, [R0+URZ+0x80], R3 ;  /* 0x00008003000075a7 */ /* 0x000e6400080011ff */
[----:B-1-3--:R-:W-:Y:S05]  /*6300*/  @!P0 BRA `(.L_x_89) ;  /* 0x0000008c00688947 */ /* 0x00afea0003800000 */
.L_x_213:
[----:B------:R-:W-:Y:S01]  /*6310*/  R2UR UR7, R97 ;  /* 0x00000000610772ca */ /* 0x000fe200000e0000 */
[----:B------:R-:W2:Y:S01]  /*6320*/  LDS.128 R4, [R5+0xe0] ;  /* 0x0000e00005047984 */ /* 0x000ea20000000c00 */
[----:B-1----:R-:W-:Y:S01]  /*6330*/  VIADD R0, R0, 0x90 ;  /* 0x0000009000007836 */ /* 0x002fe20000000000 */
[----:B------:R-:W-:Y:S04]  /*6340*/  UISETP.GE.AND UP0, UPT, UR45, 0x1, UPT ;  /* 0x000000012d00788c */ /* 0x000fe8000bf06270 */
[----:B------:R-:W-:Y:S01]  /*6350*/  PRMT R0, RZ, 0x654, R0 ;  /* 0x00000654ff007816 */ /* 0x000fe20000000000 */
[----:B------:R-:W-:Y:S01]  /*6360*/  @!PT LDS RZ, [RZ] ;  /* 0x00000000fffff984 */ /* 0x000fe20000000800 */
[----:B------:R-:W-:Y:S01]  /*6370*/  @!PT LDS RZ, [RZ] ;  /* 0x00000000fffff984 */ /* 0x000fe20000000800 */
[----:B------:R-:W-:Y:S01]  /*6380*/  @!PT LDS RZ, [RZ] ;  /* 0x00000000fffff984 */ /* 0x000fe20000000800 */
[----:B------:R-:W-:Y:S01]  /*6390*/  @!PT LDS RZ, [RZ] ;  /* 0x00000000fffff984 */ /* 0x000fe20000000800 */
[----:B------:R1:W-:Y:S06]  /*63a0*/  MEMBAR.ALL.CTA ;  /* 0x0000000000007992 */ /* 0x0003ec0000008000 */
[----:B-1----:R-:W1:Y:S02]  /*63b0*/  FENCE.VIEW.ASYNC.S ;  /* 0x00000000000073c6 */ /* 0x002e640000000000 */
[----:B-1----:R1:W-:Y:S01]  /*63c0*/  SYNCS.ARRIVE.TRANS64.RED.A1T0 RZ, [R0+URZ], RZ ;  /* 0x000000ff00ff79a7 */ /* 0x0023e200081004ff */
[----:B--2---:R-:W-:Y:S11]  /*63d0*/  LOP3.LUT P0, RZ, R6, 0x1, RZ, 0xc0, !PT ;  /* 0x0000000106ff7812 */ /* 0x004ff6000780c0ff */
[----:B------:R-:W-:Y:S02]  /*63e0*/  @!UPT UIADD3 URZ, UPT, UPT, URZ, URZ, URZ ;  /* 0x000000fffffff290 */ /* 0x000fe4000fffe0ff */
[----:B------:R-:W-:Y:S01]  /*63f0*/  VOTEU.ANY UP1, P0 ;  /* 0x0000000000ff7886 */ /* 0x000fe20000020100 */
[----:B------:R-:W-:Y:S01]  /*6400*/  PLOP3.LUT P0, PT, PT, PT, UP1, 0x80, 0x8 ;  /* 0x000000000008781c */ /* 0x000fe20003f0f018 */
[----:B------:R-:W-:Y:S06]  /*6410*/  UP2UR UR4, UPR, URZ, 0x2 ;  /* 0x00000002ff047883 */ /* 0x000fec0008000000 */
[----:B------:R-:W-:Y:S06]  /*6420*/  IMAD.U32 R99, RZ, RZ, UR4 ;  /* 0x00000004ff637e24 */ /* 0x000fec000f8e00ff */
[----:B------:R-:W-:Y:S02]  /*6430*/  @P0 SHF.R.U32.HI R3, RZ, 0x10, R5 ;  /* 0x00000010ff030819 */ /* 0x000fe40000011605 */
[----:B------:R-:W-:Y:S02]  /*6440*/  @P0 MOV R8, R4 ;  /* 0x0000000400080202 */ /* 0x000fe40000000f00 */
[----:B------:R-:W-:Y:S02]  /*6450*/  @P0 R2UR UR4, R3 ;  /* 0x00000000030402ca */ /* 0x000fe400000e0000 */
[----:B------:R-:W-:Y:S02]  /*6460*/  @P0 LOP3.LUT R4, R5, 0xffff, RZ, 0xc0, !PT ;  /* 0x0000ffff05040812 */ /* 0x000fe400078ec0ff */
[----:B------:R-:W-:Y:S02]  /*6470*/  @P0 R2UR UR6, R8 ;  /* 0x00000000080602ca */ /* 0x000fe400000e0000 */
[----:B------:R-:W-:Y:S07]  /*6480*/  @P0 R2UR UR5, R4 ;  /* 0x00000000040502ca */ /* 0x000fee00000e0000 */
[----:B------:R-:W-:Y:S02]  /*6490*/  @UP1 UMOV UR7, UR4 ;  /* 0x0000000400071c82 */ /* 0x000fe40008000000 */
[----:B------:R-:W-:Y:S02]  /*64a0*/  IMAD.U32 R97, RZ, RZ, UR7 ;  /* 0x00000007ff617e24 */ /* 0x000fe4000f8e00ff */
[----:B------:R-:W-:Y:S02]  /*64b0*/  @UP1 UMOV UR39, UR6 ;  /* 0x0000000600271c82 */ /* 0x000fe40008000000 */
[----:B------:R-:W-:Y:S01]  /*64c0*/  @UP1 UMOV UR38, UR5 ;  /* 0x0000000500261c82 */ /* 0x000fe20008000000 */
[----:B-1----:R-:W-:Y:S05]  /*64d0*/  BRA.U !UP0, `(.L_x_90) ;  /* 0x0000000108d47547 */ /* 0x002fea000b800000 */
[----:B------:R-:W1:Y:S01]  /*64e0*/  LDCU UR13, c[0x0][0xd20] ;  /* 0x0001a400ff0d77ac */ /* 0x000e620008000800 */
[----:B------:R-:W-:Y:S02]  /*64f0*/  R2UR UR14, R96 ;  /* 0x00000000600e72ca */ /* 0x000fe400000e0000 */
[----:B------:R-:W-:Y:S01]  /*6500*/  R2UR UR12, R84 ;  /* 0x00000000540c72ca */ /* 0x000fe200000e0000 */
[----:B------:R-:W-:Y:S02]  /*6510*/  UISETP.NE.AND UP0, UPT, UR62, 0x1, UPT ;  /* 0x000000013e00788c */ /* 0x000fe4000bf05270 */
[----:B------:R-:W-:Y:S02]  /*6520*/  UIMAD.WIDE.U32 UR8, UR38, UR63, URZ ;  /* 0x0000003f260872a5 */ /* 0x000fe4000f8e00ff */
[----:B------:R-:W-:Y:S02]  /*6530*/  UISETP.NE.AND UP1, UPT, UR44, 0x1, UPT ;  /* 0x000000012c00788c */ /* 0x000fe4000bf25270 */
[----:B------:R-:W-:Y:S02]  /*6540*/  UIMAD.WIDE.U32 UR10, UR39, UR60, URZ ;  /* 0x0000003c270a72a5 */ /* 0x000fe4000f8e00ff */
[----:B------:R-:W-:Y:S02]  /*6550*/  UISETP.NE.AND UP2, UPT, UR45, 0x1, UPT ;  /* 0x000000012d00788c */ /* 0x000fe4000bf45270 */
[----:B------:R-:W-:Y:S02]  /*6560*/  UIMAD.WIDE.U32 UR4, UR14, UR63, URZ ;  /* 0x0000003f0e0472a5 */ /* 0x000fe4000f8e00ff */
[----:B------:R-:W-:Y:S05]  /*6570*/  UIMAD.WIDE.U32 UR6, UR12, UR60, URZ ;  /* 0x0000003c0c0672a5 */ /* 0x000fea000f8e00ff */
[----:B------:R-:W-:Y:S02]  /*6580*/  UMOV UR4, UR5 ;  /* 0x0000000500047c82 */ /* 0x000fe40008000000 */
[----:B-1----:R-:W-:Y:S03]  /*6590*/  USHF.R.U32.HI UR5, URZ, UR13, UR4 ;  /* 0x0000000dff057299 */ /* 0x002fe60008011604 */
[----:B------:R-:W-:Y:S02]  /*65a0*/  UMOV UR4, UR7 ;  /* 0x0000000700047c82 */ /* 0x000fe40008000000 */
[----:B------:R-:W-:Y:S02]  /*65b0*/  USHF.R.U32.HI UR7, URZ, UR61, UR4 ;  /* 0x0000003dff077299 */ /* 0x000fe40008011604 */
[----:B------:R-:W-:Y:S02]  /*65c0*/  USEL UR4, UR14, UR5, !UP0 ;  /* 0x000000050e047287 */ /* 0x000fe4000c000000 */
[----:B------:R-:W-:Y:S01]  /*65d0*/  USEL UR7, UR12, UR7, !UP1 ;  /* 0x000000070c077287 */ /* 0x000fe2000c800000 */
[----:B------:R-:W-:Y:S01]  /*65e0*/  UMOV UR5, UR9 ;  /* 0x0000000900057c82 */ /* 0x000fe20008000000 */
[----:B------:R-:W-:Y:S02]  /*65f0*/  UIMAD.WIDE.U32 UR8, UR4, UR42, URZ ;  /* 0x0000002a040872a5 */ /* 0x000fe4000f8e00ff */
[----:B------:R-:W-:Y:S03]  /*6600*/  USHF.R.U32.HI UR6, URZ, UR13, UR5 ;  /* 0x0000000dff067299 */ /* 0x000fe60008011605 */
[----:B------:R-:W-:Y:S01]  /*6610*/  UMOV UR5, UR11 ;  /* 0x0000000b00057c82 */ /* 0x000fe20008000000 */
[----:B------:R-:W-:Y:S02]  /*6620*/  UIMAD.WIDE.U32 UR10, UR7, UR42, URZ ;  /* 0x0000002a070a72a5 */ /* 0x000fe4000f8e00ff */
[----:B------:R-:W-:Y:S02]  /*6630*/  USEL UR6, UR38, UR6, !UP0 ;  /* 0x0000000626067287 */ /* 0x000fe4000c000000 */
[----:B------:R-:W-:Y:S01]  /*6640*/  USHF.R.U32.HI UR5, URZ, UR61, UR5 ;  /* 0x0000003dff057299 */ /* 0x000fe20008011605 */
[----:B------:R-:W-:Y:S02]  /*6650*/  UMOV UR8, UR9 ;  /* 0x0000000900087c82 */ /* 0x000fe40008000000 */
[----:B------:R-:W-:Y:S01]  /*6660*/  UMOV UR10, UR11 ;  /* 0x0000000b000a7c82 */ /* 0x000fe20008000000 */
[----:B------:R-:W-:Y:S02]  /*6670*/  @UP2 USHF.R.U32.HI UR4, URZ, UR43, UR8 ;  /* 0x0000002bff042299 */ /* 0x000fe40008011608 */
[----:B------:R-:W-:Y:S02]  /*6680*/  @UP2 USHF.R.U32.HI UR7, URZ, UR43, UR10 ;  /* 0x0000002bff072299 */ /* 0x000fe4000801160a */
[----:B------:R-:W-:Y:S02]  /*6690*/  UIMAD UR4, UR45, UR4, URZ ;  /* 0x000000042d0472a4 */ /* 0x000fe4000f8e02ff */
[----:B------:R-:W-:Y:S02]  /*66a0*/  UIMAD.WIDE.U32 UR10, UR6, UR42, URZ ;  /* 0x0000002a060a72a5 */ /* 0x000fe4000f8e00ff */
[----:B------:R-:W-:Y:S02]  /*66b0*/  USEL UR5, UR39, UR5, !UP1 ;  /* 0x0000000527057287 */ /* 0x000fe4000c800000 */
[----:B------:R-:W-:Y:S02]  /*66c0*/  UIMAD UR8, UR45, UR7, URZ ;  /* 0x000000072d0872a4 */ /* 0x000fe4000f8e02ff */
[----:B------:R-:W-:Y:S03]  /*66d0*/  UISETP.GE.AND UP0, UPT, UR6, UR4, UPT ;  /* 0x000000040600728c */ /* 0x000fe6000bf06270 */
[----:B------:R-:W-:Y:S01]  /*66e0*/  UMOV UR4, UR11 ;  /* 0x0000000b00047c82 */ /* 0x000fe20008000000 */
[----:B------:R-:W-:Y:S02]  /*66f0*/  UISETP.GE.OR UP0, UPT, UR5, UR8, UP0 ;  /* 0x000000080500728c */ /* 0x000fe40008706670 */
[----:B------:R-:W-:Y:S02]  /*6700*/  USHF.R.U32.HI UR4, URZ, UR43, UR4 ;  /* 0x0000002bff047299 */ /* 0x000fe40008011604 */
[----:B------:R-:W-:Y:S02]  /*6710*/  UIMAD.WIDE.U32 UR8, UR5, UR42, URZ ;  /* 0x0000002a050872a5 */ /* 0x000fe4000f8e00ff */
[----:B------:R-:W-:Y:S02]  /*6720*/  USEL UR11, UR6, UR4, !UP2 ;  /* 0x00000004060b7287 */ /* 0x000fe4000d000000 */
[----:B------:R-:W-:Y:S02]  /*6730*/  UIADD3 UR8, UPT, UPT, -UR5, URZ, URZ ;  /* 0x000000ff05087290 */ /* 0x000fe4000fffe1ff */
[----:B------:R-:W-:Y:S01]  /*6740*/  UIADD3 UR10, UPT, UPT, -UR11, URZ, URZ ;  /* 0x000000ff0b0a7290 */ /* 0x000fe2000fffe1ff */
[----:B------:R-:W-:Y:S01]  /*6750*/  @!UP0 UMOV UR4, UR9 ;  /* 0x0000000900048c82 */ /* 0x000fe20008000000 */
[----:B------:R-:W-:Y:S02]  /*6760*/  UIADD3 UR9, UPT, UPT, -UR6, URZ, URZ ;  /* 0x000000ff06097290 */ /* 0x000fe4000fffe1ff */
[----:B------:R-:W-:Y:S02]  /*6770*/  @!UP0 USHF.R.U32.HI UR4, URZ, UR43, UR4 ;  /* 0x0000002bff048299 */ /* 0x000fe40008011604 */
[----:B------:R-:W-:Y:S02]  /*6780*/  UIMAD UR10, UR45, UR10, UR6 ;  /* 0x0000000a2d0a72a4 */ /* 0x000fe4000f8e0206 */
[----:B------:R-:W-:Y:S04]  /*6790*/  @!UP0 USEL UR4, UR5, UR4, !UP2 ;  /* 0x0000000405048287 */ /* 0x000fe8000d000000 */
[----:B------:R-:W-:Y:S02]  /*67a0*/  @!UP0 UIMAD UR10, UR7, UR10, UR4 ;  /* 0x0000000a070a82a4 */ /* 0x000fe4000f8e0204 */
[----:B------:R-:W-:Y:S02]  /*67b0*/  @!UP0 UIADD3 UR11, UPT, UPT, UR11, -UR4, URZ ;  /* 0x800000040b0b8290 */ /* 0x000fe4000fffe0ff */
[----:B------:R-:W-:Y:S02]  /*67c0*/  UIMAD UR7, UR44, UR8, UR39 ;  /* 0x000000082c0772a4 */ /* 0x000fe4000f8e0227 */
[----:B------:R-:W-:Y:S02]  /*67d0*/  @!UP0 UIMAD UR6, UR11, UR45, UR5 ;  /* 0x0000002d0b0682a4 */ /* 0x000fe4000f8e0205 */
[----:B------:R-:W-:Y:S01]  /*67e0*/  UIMAD UR4, UR62, UR9, UR38 ;  /* 0x000000093e0472a4 */ /* 0x000fe2000f8e0226 */
[----:B------:R-:W-:Y:S02]  /*67f0*/  @!UP0 UMOV UR5, UR10 ;  /* 0x0000000a00058c82 */ /* 0x000fe40008000000 */
[----:B------:R-:W-:Y:S02]  /*6800*/  UIMAD UR39, UR5, UR44, UR7 ;  /* 0x0000002c052772a4 */ /* 0x000fe4000f8e0207 */
[----:B------:R-:W-:Y:S11]  /*6810*/  UIMAD UR38, UR6, UR62, UR4 ;  /* 0x0000003e062672a4 */ /* 0x000ff6000f8e0204 */
[----:B------:R-:W-:Y:S01]  /*6820*/  @!UPT UIADD3 URZ, UPT, UPT, URZ, URZ, URZ ;  /* 0x000000fffffff290 */ /* 0x000fe2000fffe0ff */
.L_x_90:
[----:B------:R-:W-:Y:S01]  /*6830*/  UISETP.NE.AND UP0, UPT, UR41, 0x1, UPT ;  /* 0x000000012900788c */ /* 0x000fe2000bf05270 */
[----:B------:R-:W-:Y:S01]  /*6840*/  LOP3.LUT P0, RZ, R88, 0x1f0, RZ, 0xc0, !PT ;  /* 0x000001f058ff7812 */ /* 0x000fe2000780c0ff */
[----:B------:R-:W-:Y:S01]  /*6850*/  USHF.L.U32 UR53, UR27, 0x8, URZ ;  /* 0x000000081b357899 */ /* 0x000fe200080006ff */
[----:B------:R-:W-:Y:S01]  /*6860*/  BSSY.RECONVERGENT B6, `(.L_x_91) ;  /* 0x0000034000067945 */ /* 0x000fe20003800200 */
[----:B------:R-:W-:Y:S01]  /*6870*/  USHF.L.U32 UR49, UR26, 0x7, URZ ;  /* 0x000000071a317899 */ /* 0x000fe200080006ff */
[----:B------:R-:W-:Y:S06]  /*6880*/  IADD3 R91, PT, PT, R91, 0x1, RZ ;  /* 0x000000015b5b7810 */ /* 0x000fec0007ffe0ff */
[----:B------:R-:W1:Y:S01]  /*6890*/  @!UP0 LDCU.128 UR12, c[0x0][0xd10] ;  /* 0x0001a200ff0c87ac */ /* 0x000e620008000c00 */
[----:B------:R-:W2:Y:S01]  /*68a0*/  @!UP0 LDCU UR5, c[0x0][0xd0c] ;  /* 0x0001a180ff0587ac */ /* 0x000ea20008000800 */
[----:B------:R-:W3:Y:S01]  /*68b0*/  @!UP0 LDCU UR10, c[0x0][0xd20] ;  /* 0x0001a400ff0a87ac */ /* 0x000ee20008000800 */
[----:B-1----:R-:W-:Y:S02]  /*68c0*/  UIMAD.WIDE.U32 UR8, UR39, UR12, URZ ;  /* 0x0000000c270872a5 */ /* 0x002fe4000f8e00ff */
[----:B------:R-:W-:Y:S02]  /*68d0*/  UIMAD.WIDE.U32 UR6, UR38, UR15, URZ ;  /* 0x0000000f260672a5 */ /* 0x000fe4000f8e00ff */
[----:B------:R-:W-:Y:S03]  /*68e0*/  @!UP0 UISETP.NE.AND UP1, UPT, UR14, 0x1, UPT ;  /* 0x000000010e00888c */ /* 0x000fe6000bf25270 */
[----:B------:R-:W-:Y:S01]  /*68f0*/  @!UP0 UMOV UR4, UR9 ;  /* 0x0000000900048c82 */ /* 0x000fe20008000000 */
[----:B--2---:R-:W-:Y:S02]  /*6900*/  @!UP0 UISETP.NE.AND UP2, UPT, UR5, 0x1, UPT ;  /* 0x000000010500888c */ /* 0x004fe4000bf45270 */
[----:B------:R-:W-:Y:S01]  /*6910*/  @!UP0 USHF.R.U32.HI UR4, URZ, UR13, UR4 ;  /* 0x0000000dff048299 */ /* 0x000fe20008011604 */
[----:B------:R-:W-:Y:S02]  /*6920*/  @!UP0 UMOV UR6, UR7 ;  /* 0x0000000700068c82 */ /* 0x000fe40008000000 */
[----:B---3--:R-:W-:Y:S02]  /*6930*/  @!UP0 USHF.R.U32.HI UR6, URZ, UR10, UR6 ;  /* 0x0000000aff068299 */ /* 0x008fe40008011606 */
[----:B------:R-:W-:Y:S02]  /*6940*/  @!UP0 USEL UR7, UR39, UR4, !UP2 ;  /* 0x0000000427078287 */ /* 0x000fe4000d000000 */
[----:B------:R-:W-:Y:S04]  /*6950*/  @!UP0 USEL UR6, UR38, UR6, !UP1 ;  /* 0x0000000626068287 */ /* 0x000fe8000c800000 */
[----:B------:R-:W-:Y:S02]  /*6960*/  @!UP0 UIADD3 UR4, UPT, UPT, -UR7, UR6, URZ ;  /* 0x0000000607048290 */ /* 0x000fe4000fffe1ff */
[----:B------:R-:W-:Y:S02]  /*6970*/  @!UP0 UIADD3 UR6, UPT, UPT, UR7, -UR6, URZ ;  /* 0x8000000607068290 */ /* 0x000fe4000fffe0ff */
[----:B------:R-:W-:Y:S02]  /*6980*/  @!UP0 UIMAD UR39, UR4, UR5, UR39 ;  /* 0x00000005042782a4 */ /* 0x000fe4000f8e0227 */
[----:B------:R-:W-:Y:S01]  /*6990*/  @!UP0 UIMAD UR38, UR6, UR14, UR38 ;  /* 0x0000000e062682a4 */ /* 0x000fe2000f8e0226 */
[----:B------:R-:W-:Y:S11]  /*69a0*/  @!P0 BRA `(.L_x_92) ;  /* 0x00000000007c8947 */ /* 0x000ff60003800000 */
[----:B------:R-:W1:Y:S01]  /*69b0*/  LDCU.64 UR8, c[0x4][0x80] ;  /* 0x01001000ff0877ac */ /* 0x000e620008000a00 */
[----:B------:R-:W-:Y:S01]  /*69c0*/  MOV R16, 0x0 ;  /* 0x0000000000107802 */ /* 0x000fe20000000f00 */
[----:B------:R-:W-:Y:S02]  /*69d0*/  HFMA2 R12, -RZ, RZ, 0, 5.9604644775390625e-08 ;  /* 0x00000001ff0c7431 */ /* 0x000fe400000001ff */
[----:B------:R-:W-:Y:S01]  /*69e0*/  IMAD.MOV.U32 R8, RZ, RZ, 0x70 ;  /* 0x00000070ff087424 */ /* 0x000fe200078e00ff */
[----:B------:R2:W3:Y:S01]  /*69f0*/  LDC.64 R14, c[0x4][R16] ;  /* 0x01000000100e7b82 */ /* 0x0004e20000000a00 */
[----:B------:R-:W4:Y:S01]  /*6a00*/  LDCU.64 UR6, c[0x4][0x88] ;  /* 0x01001100ff0677ac */ /* 0x000f220008000a00 */
[----:B------:R-:W-:Y:S01]  /*6a10*/  IMAD.MOV.U32 R13, RZ, RZ, RZ ;  /* 0x000000ffff0d7224 */ /* 0x000fe200078e00ff */
[----:B------:R-:W2:Y:S01]  /*6a20*/  LDCU.64 UR4, c[0x4][0x8] ;  /* 0x01000100ff0477ac */ /* 0x000ea20008000a00 */
[----:B-1----:R-:W-:Y:S01]  /*6a30*/  MOV R5, UR9 ;  /* 0x0000000900057c02 */ /* 0x002fe20008000f00 */
[----:B------:R-:W-:Y:S01]  /*6a40*/  IMAD.U32 R4, RZ, RZ, UR8 ;  /* 0x00000008ff047e24 */ /* 0x000fe2000f8e00ff */
[----:B----4-:R-:W-:Y:S01]  /*6a50*/  MOV R7, UR7 ;  /* 0x0000000700077c02 */ /* 0x010fe20008000f00 */
[----:B------:R-:W-:Y:S01]  /*6a60*/  IMAD.U32 R6, RZ, RZ, UR6 ;  /* 0x00000006ff067e24 */ /* 0x000fe2000f8e00ff */
[----:B--2---:R-:W-:Y:S01]  /*6a70*/  MOV R11, UR5 ;  /* 0x00000005000b7c02 */ /* 0x004fe20008000f00 */
[----:B------:R-:W-:Y:S02]  /*6a80*/  IMAD.U32 R10, RZ, RZ, UR4 ;  /* 0x00000004ff0a7e24 */ /* 0x000fe4000f8e00ff */
[----:B------:R-:W-:Y:S07]  /*6a90*/  LEPC R20, `(.L_x_93) ;  /* 0x000000001014794e */ /* 0x000fee0000000000 */
[----:B---3-5:R-:W-:Y:S05]  /*6aa0*/  CALL.ABS.NOINC R14 ;  /* 0x000000000e007343 */ /* 0x028fea0003c00000 */
.L_x_93:
[----:B------:R-:W1:Y:S01]  /*6ab0*/  LDCU.64 UR8, c[0x4][0x80] ;  /* 0x01001000ff0877ac */ /* 0x000e620008000a00 */
[----:B------:R-:W2:Y:S01]  /*6ac0*/  LDC.64 R16, c[0x4][R16] ;  /* 0x0100000010107b82 */ /* 0x000ea20000000a00 */
[----:B------:R-:W-:Y:S02]  /*6ad0*/  HFMA2 R12, -RZ, RZ, 0, 5.9604644775390625e-08 ;  /* 0x00000001ff0c7431 */ /* 0x000fe400000001ff */
[----:B------:R-:W-:Y:S02]  /*6ae0*/  IMAD.MOV.U32 R8, RZ, RZ, 0x70 ;  /* 0x00000070ff087424 */ /* 0x000fe400078e00ff */
[----:B------:R-:W-:Y:S01]  /*6af0*/  IMAD.MOV.U32 R13, RZ, RZ, RZ ;  /* 0x000000ffff0d7224 */ /* 0x000fe200078e00ff */
[----:B------:R-:W3:Y:S01]  /*6b00*/  LDCU.64 UR6, c[0x4][0x88] ;  /* 0x01001100ff0677ac */ /* 0x000ee20008000a00 */
[----:B------:R-:W4:Y:S01]  /*6b10*/  LDCU.64 UR4, c[0x4][0x8] ;  /* 0x01000100ff0477ac */ /* 0x000f220008000a00 */
[----:B-1----:R-:W-:Y:S02]  /*6b20*/  MOV R4, UR8 ;  /* 0x0000000800047c02 */ /* 0x002fe40008000f00 */
[----:B------:R-:W-:Y:S02]  /*6b30*/  MOV R5, UR9 ;  /* 0x0000000900057c02 */ /* 0x000fe40008000f00 */
[----:B---3--:R-:W-:Y:S01]  /*6b40*/  MOV R7, UR7 ;  /* 0x0000000700077c02 */ /* 0x008fe20008000f00 */
[----:B------:R-:W-:Y:S01]  /*6b50*/  IMAD.U32 R6, RZ, RZ, UR6 ;  /* 0x00000006ff067e24 */ /* 0x000fe2000f8e00ff */
[----:B----4-:R-:W-:Y:S01]  /*6b60*/  MOV R11, UR5 ;  /* 0x00000005000b7c02 */ /* 0x010fe20008000f00 */
[----:B------:R-:W-:Y:S02]  /*6b70*/  IMAD.U32 R10, RZ, RZ, UR4 ;  /* 0x00000004ff0a7e24 */ /* 0x000fe4000f8e00ff */
[----:B------:R-:W-:Y:S07]  /*6b80*/  LEPC R20, `(.L_x_92) ;  /* 0x000000001014794e */ /* 0x000fee0000000000 */
[----:B--2---:R-:W-:Y:S05]  /*6b90*/  CALL.ABS.NOINC R16 ;  /* 0x0000000010007343 */ /* 0x004fea0003c00000 */
.L_x_92:
[----:B------:R-:W-:Y:S05]  /*6ba0*/  BSYNC.RECONVERGENT B6 ;  /* 0x0000000000067941 */ /* 0x000fea0003800200 */
.L_x_91:
[----:B------:R-:W-:Y:S02]  /*6bb0*/  R2UR UR6, R87 ;  /* 0x00000000570672ca */ /* 0x000fe400000e0000 */
[----:B------:R-:W-:Y:S02]  /*6bc0*/  R2UR UR5, R83 ;  /* 0x00000000530572ca */ /* 0x000fe400000e0000 */
[----:B------:R-:W-:Y:S02]  /*6bd0*/  R2UR UR4, R82 ;  /* 0x00000000520472ca */ /* 0x000fe400000e0000 */
[----:B------:R-:W-:Y:S02]  /*6be0*/  ISETP.NE.U32.AND P4, PT, R76, RZ, PT ;  /* 0x000000ff4c00720c */ /* 0x000fe40003f85070 */
[----:B------:R-:W-:Y:S02]  /*6bf0*/  ISETP.NE.U32.AND P2, PT, RZ, UR58, PT ;  /* 0x0000003aff007c0c */ /* 0x000fe4000bf45070 */
[----:B------:R-:W-:Y:S02]  /*6c00*/  ISETP.NE.AND.EX P4, PT, R77, RZ, PT, P4 ;  /* 0x000000ff4d00720c */ /* 0x000fe40003f85340 */
[----:B------:R-:W-:Y:S01]  /*6c10*/  ISETP.NE.AND.EX P2, PT, RZ, UR59, PT, P2 ;  /* 0x0000003bff007c0c */ /* 0x000fe2000bf45320 */
[----:B------:R-:W-:Y:S02]  /*6c20*/  UISETP.NE.AND UP2, UPT, UR6, URZ, UPT ;  /* 0x000000ff0600728c */ /* 0x000fe4000bf45270 */
[----:B------:R-:W-:Y:S04]  /*6c30*/  UISETP.NE.U32.AND UP0, UPT, UR5, URZ, UPT ;  /* 0x000000ff0500728c */ /* 0x000fe8000bf05070 */
[----:B------:R-:W-:Y:S01]  /*6c40*/  UISETP.NE.AND.EX UP1, UPT, UR4, URZ, UPT, UP0 ;  /* 0x000000ff0400728c */ /* 0x000fe2000bf25300 */
[----:B------:R-:W-:Y:S01]  /*6c50*/  PLOP3.LUT P1, PT, PT, PT, UP2, 0x80, 0x8 ;  /* 0x000000000008781c */ /* 0x000fe20003f2f028 */
[----:B------:R-:W-:Y:S03]  /*6c60*/  UPLOP3.LUT UP0, UPT, UPT, UPT, UPT, 0x40, 0x4 ;  /* 0x000000000004789c */ /* 0x000fe60003f0e870 */
[----:B------:R-:W-:Y:S06]  /*6c70*/  @UP2 UPLOP3.LUT UP0, UPT, UPT, UPT, UP1, 0x80, 0x8 ;  /* 0x000000000008289c */ /* 0x000fec0003f0f010 */
[----:B------:R-:W-:Y:S01]  /*6c80*/  PLOP3.LUT P0, PT, PT, PT, UP0, 0x80, 0x8 ;  /* 0x000000000008781c */ /* 0x000fe20003f0f008 */
[----:B------:R-:W-:Y:S01]  /*6c90*/  @!UPT UIADD3 URZ, UPT, UPT, URZ, URZ, URZ ;  /* 0x000000fffffff290 */ /* 0x000fe2000fffe0ff */
[----:B------:R-:W-:Y:S11]  /*6ca0*/  BRA.U !UP1, `(.L_x_94) ;  /* 0x0000000109407547 */ /* 0x000ff6000b800000 */
[----:B------:R-:W-:Y:S01]  /*6cb0*/  UISETP.NE.U32.AND UP0, UPT, UR58, URZ, UPT ;  /* 0x000000ff3a00728c */ /* 0x000fe2000bf05070 */
[----:B------:R-:W-:Y:S01]  /*6cc0*/  R2UR UR6, R83 ;  /* 0x00000000530672ca */ /* 0x000fe200000e0000 */
[----:B------:R-:W1:Y:S01]  /*6cd0*/  LDCU.64 UR8, c[0x0][0x358] ;  /* 0x00006b00ff0877ac */ /* 0x000e620008000a00 */
[----:B------:R-:W-:Y:S02]  /*6ce0*/  HFMA2 R78, -RZ, RZ, 0, 5.9604644775390625e-08 ;  /* 0x00000001ff4e7431 */ /* 0x000fe400000001ff */
[----:B------:R-:W-:Y:S01]  /*6cf0*/  IMAD.MOV.U32 R0, RZ, RZ, 0x1 ;  /* 0x00000001ff007424 */ /* 0x000fe200078e00ff */
[----:B------:R-:W-:Y:S06]  /*6d00*/  UISETP.NE.AND.EX UP0, UPT, UR59, URZ, UPT, UP0 ;  /* 0x000000ff3b00728c */ /* 0x000fec000bf05300 */
[----:B------:R-:W-:Y:S05]  /*6d10*/  PLOP3.LUT P3, PT, PT, PT, UP0, 0x80, 0x8 ;  /* 0x000000000008781c */ /* 0x000fea0003f6f008 */
[----:B------:R-:W2:Y:S01]  /*6d20*/  @UP0 LDCU.64 UR4, c[0x0][0xa88] ;  /* 0x00015100ff0407ac */ /* 0x000ea20008000a00 */
[----:B------:R-:W-:Y:S07]  /*6d30*/  @UP0 UIMAD UR6, UR36, UR6, URZ ;  /* 0x00000006240602a4 */ /* 0x000fee000f8e02ff */
[----:B------:R-:W-:Y:S01]  /*6d40*/  @!P3 PRMT R78, R0, 0x7610, R78 ;  /* 0x00007610004eb816 */ /* 0x000fe2000000004e */
[----:B--2---:R-:W-:Y:S06]  /*6d50*/  @UP0 UIMAD.WIDE UR4, UR6, 0x4, UR4 ;  /* 0x00000004060408a5 */ /* 0x004fec000f8e0204 */
[----:B------:R-:W-:Y:S02]  /*6d60*/  IMAD.U32 R4, RZ, RZ, UR4 ;  /* 0x00000004ff047e24 */ /* 0x000fe4000f8e00ff */
[----:B------:R-:W-:Y:S03]  /*6d70*/  IMAD.U32 R5, RZ, RZ, UR5 ;  /* 0x00000005ff057e24 */ /* 0x000fe6000f8e00ff */
[----:B------:R-:W2:Y:S02]  /*6d80*/  @!UP0 LDCU UR4, c[0x0][0xa80] ;  /* 0x00015000ff0487ac */ /* 0x000ea40008000800 */
[----:B-1---5:R1:W5:Y:S02]  /*6d90*/  @P3 LDG.E R41, desc[UR8][R4.64] ;  /* 0x0000000804293981 */ /* 0x022364000c1e1900 */
[----:B-12---:R-:W-:Y:S02]  /*6da0*/  @!P3 MOV R41, UR4 ;  /* 0x000000040029bc02 */ /* 0x006fe40008000f00 */
.L_x_94:
[----:B------:R-:W-:Y:S05]  /*6db0*/  @!P4 BRA `(.L_x_95) ;  /* 0x000000000024c947 */ /* 0x000fea0003800000 */
[----:B------:R-:W-:Y:S01]  /*6dc0*/  ISETP.NE.U32.AND P3, PT, R74, RZ, PT ;  /* 0x000000ff4a00720c */ /* 0x000fe20003f65070 */
[----:B------:R-:W1:Y:S03]  /*6dd0*/  LDCU.64 UR4, c[0x0][0x358] ;  /* 0x00006b00ff0477ac */ /* 0x000e660008000a00 */
[----:B------:R-:W-:Y:S11]  /*6de0*/  ISETP.NE.AND.EX P3, PT, R75, RZ, PT, P3 ;  /* 0x000000ff4b00720c */ /* 0x000ff60003f65330 */
[----:B------:R-:W-:Y:S02]  /*6df0*/  @!UPT UIADD3 URZ, UPT, UPT, URZ, URZ, URZ ;  /* 0x000000fffffff290 */ /* 0x000fe4000fffe0ff */
[----:B------:R-:W2:Y:S01]  /*6e00*/  @P3 LDC.64 R4, c[0x0][0xaa8] ;  /* 0x0002aa00ff043b82 */ /* 0x000ea20000000a00 */
[----:B------:R-:W-:Y:S04]  /*6e10*/  @P3 IMAD R0, R76, UR36, RZ ;  /* 0x000000244c003c24 */ /* 0x000fe8000f8e02ff */
[----:B--2---:R-:W-:Y:S05]  /*6e20*/  @P3 IMAD.WIDE R4, R0, 0x4, R4 ;  /* 0x0000000400043825 */ /* 0x004fea00078e0204 */
[----:B-1---5:R1:W5:Y:S02]  /*6e30*/  @P3 LDG.E R36, desc[UR4][R4.64] ;  /* 0x0000000404243981 */ /* 0x022364000c1e1900 */
[----:B-1----:R-:W2:Y:S02]  /*6e40*/  @!P3 LDC R36, c[0x0][0xaa0] ;  /* 0x0002a800ff24bb82 */ /* 0x002ea40000000800 */
.L_x_95:
[----:B-----5:R-:W-:Y:S01]  /*6e50*/  FSETP.NEU.AND P3, PT, R41, RZ, PT ;  /* 0x000000ff2900720b */ /* 0x020fe20003f6d000 */
[----:B------:R-:W-:Y:S01]  /*6e60*/  IMAD.U32 R3, RZ, RZ, UR37 ;  /* 0x00000025ff037e24 */ /* 0x000fe2000f8e00ff */
[----:B------:R-:W-:Y:S01]  /*6e70*/  SEL R5, RZ, 0xffffffff, P2 ;  /* 0xffffffffff057807 */ /* 0x000fe20001000000 */
[----:B------:R-:W-:Y:S01]  /*6e80*/  BSSY B1, `(.L_x_96) ;  /* 0x0000067000017945 */ /* 0x000fe20003800000 */
[----:B------:R-:W-:Y:S01]  /*6e90*/  @P1 LOP3.LUT P2, RZ, R78, 0xff, RZ, 0xc0, !PT ;  /* 0x000000ff4eff1812 */ /* 0x000fe2000784c0ff */
[----:B------:R-:W-:Y:S01]  /*6ea0*/  IMAD.MOV.U32 R102, RZ, RZ, 0x1 ;  /* 0x00000001ff667424 */ /* 0x000fe200078e00ff */
[----:B------:R-:W-:Y:S01]  /*6eb0*/  @P1 SEL R4, RZ, 0xffffffff, P3 ;  /* 0xffffffffff041807 */ /* 0x000fe20001800000 */
[----:B------:R-:W-:Y:S01]  /*6ec0*/  IMAD.IADD R92, R94, 0x1, R73 ;  /* 0x000000015e5c7824 */ /* 0x000fe200078e0249 */
[----:B------:R-:W-:Y:S01]  /*6ed0*/  LOP3.LUT P4, R89, R78, 0xff, RZ, 0xc0, !PT ;  /* 0x000000ff4e597812 */ /* 0x000fe2000788c0ff */
[----:B------:R-:W-:Y:S01]  /*6ee0*/  IMAD.IADD R90, R94, 0x1, R79 ;  /* 0x000000015e5a7824 */ /* 0x000fe200078e024f */
[C---:B------:R-:W-:Y:S01]  /*6ef0*/  @P0 SEL R4, R5.reuse, R4, !P2 ;  /* 0x0000000405040207 */ /* 0x040fe20005000000 */
[----:B------:R-:W-:Y:S01]  /*6f00*/  IMAD.MOV.U32 R101, RZ, RZ, RZ ;  /* 0x000000ffff657224 */ /* 0x000fe200078e00ff */
[----:B------:R-:W-:Y:S01]  /*6f10*/  PLOP3.LUT P0, PT, PT, PT, UP1, 0x80, 0x8 ;  /* 0x000000000008781c */ /* 0x000fe20003f0f018 */
[----:B------:R-:W-:Y:S01]  /*6f20*/  IMAD.MOV.U32 R72, RZ, RZ, RZ ;  /* 0x000000ffff487224 */ /* 0x000fe200078e00ff */
[----:B------:R-:W-:Y:S02]  /*6f30*/  @P1 LOP3.LUT R4, R4, 0x1, RZ, 0xc0, !PT ;  /* 0x0000000104041812 */ /* 0x000fe400078ec0ff */
[----:B------:R-:W-:Y:S02]  /*6f40*/  CS2R R70, SRZ ;  /* 0x0000000000467805 */ /* 0x000fe4000001ff00 */
[----:B------:R-:W-:Y:S02]  /*6f50*/  CS2R R68, SRZ ;  /* 0x0000000000447805 */ /* 0x000fe4000001ff00 */
[----:B------:R-:W-:Y:S02]  /*6f60*/  CS2R R66, SRZ ;  /* 0x0000000000427805 */ /* 0x000fe4000001ff00 */
[----:B------:R-:W-:Y:S01]  /*6f70*/  ISETP.NE.U32.OR P5, PT, R4, 0x1, !P1 ;  /* 0x000000010400780c */ /* 0x000fe20004fa5470 */
[----:B------:R-:W-:Y:S01]  /*6f80*/  IMAD.U32 R4, RZ, RZ, UR37 ;  /* 0x00000025ff047e24 */ /* 0x000fe2000f8e00ff */
[----:B------:R-:W-:Y:S02]  /*6f90*/  CS2R R64, SRZ ;  /* 0x0000000000407805 */ /* 0x000fe4000001ff00 */
[----:B------:R-:W-:Y:S02]  /*6fa0*/  CS2R R62, SRZ ;  /* 0x00000000003e7805 */ /* 0x000fe4000001ff00 */
[----:B------:R-:W-:Y:S02]  /*6fb0*/  P2R R100, PR, RZ, 0x20 ;  /* 0x00000020ff647803 */ /* 0x000fe40000000000 */
[----:B------:R-:W-:Y:S02]  /*6fc0*/  CS2R R60, SRZ ;  /* 0x00000000003c7805 */ /* 0x000fe4000001ff00 */
[----:B------:R-:W-:Y:S02]  /*6fd0*/  SHF.L.U32 R0, R4, 0x1f, RZ ;  /* 0x0000001f04007819 */ /* 0x000fe400000006ff */
[----:B------:R-:W-:Y:S02]  /*6fe0*/  CS2R R58, SRZ ;  /* 0x00000000003a7805 */ /* 0x000fe4000001ff00 */
[----:B------:R-:W-:Y:S02]  /*6ff0*/  SEL R4, RZ, 0xffffffff, P3 ;  /* 0xffffffffff047807 */ /* 0x000fe40001800000 */
[----:B------:R-:W-:Y:S02]  /*7000*/  CS2R R56, SRZ ;  /* 0x0000000000387805 */ /* 0x000fe4000001ff00 */
[----:B------:R-:W-:Y:S02]  /*7010*/  CS2R R54, SRZ ;  /* 0x0000000000367805 */ /* 0x000fe4000001ff00 */
[----:B------:R-:W-:Y:S02]  /*7020*/  CS2R R52, SRZ ;  /* 0x0000000000347805 */ /* 0x000fe4000001ff00 */
[----:B------:R-:W-:Y:S02]  /*7030*/  @P0 SEL R4, R5, R4, !P4 ;  /* 0x0000000405040207 */ /* 0x000fe40006000000 */
[----:B------:R-:W-:Y:S02]  /*7040*/  CS2R R50, SRZ ;  /* 0x0000000000327805 */ /* 0x000fe4000001ff00 */
[----:B------:R-:W-:Y:S02]  /*7050*/  @P5 SHF.L.U32 R6, RZ, 0x1f, RZ ;  /* 0x0000001fff065819 */ /* 0x000fe400000006ff */
[----:B------:R-:W-:Y:S02]  /*7060*/  CS2R R48, SRZ ;  /* 0x0000000000307805 */ /* 0x000fe4000001ff00 */
[----:B------:R-:W-:Y:S02]  /*7070*/  LOP3.LUT R4, R4, 0x1, RZ, 0xc0, !PT ;  /* 0x0000000104047812 */ /* 0x000fe400078ec0ff */
[----:B------:R-:W-:Y:S01]  /*7080*/  CS2R R46, SRZ ;  /* 0x00000000002e7805 */ /* 0x000fe2000001ff00 */
[----:B------:R-:W1:Y:S01]  /*7090*/  @P5 SYNCS.PHASECHK.TRANS64.TRYWAIT P2, [UR46+0x30], R6 ;  /* 0x00003006ff0055a7 */ /* 0x000e62000804112e */
[----:B------:R-:W-:Y:S02]  /*70a0*/  ISETP.NE.AND P0, PT, RZ, UR37, PT ;  /* 0x00000025ff007c0c */ /* 0x000fe4000bf05270 */
[----:B------:R-:W-:Y:S02]  /*70b0*/  CS2R R44, SRZ ;  /* 0x00000000002c7805 */ /* 0x000fe4000001ff00 */
[----:B------:R-:W-:Y:S02]  /*70c0*/  ISETP.NE.U32.AND P3, PT, R4, 0x1, PT ;  /* 0x000000010400780c */ /* 0x000fe40003f65070 */
[----:B------:R-:W-:Y:S01]  /*70d0*/  CS2R R42, SRZ ;  /* 0x00000000002a7805 */ /* 0x000fe2000001ff00 */
[----:B------:R-:W-:Y:S01]  /*70e0*/  IMAD.MOV.U32 R40, RZ, RZ, RZ ;  /* 0x000000ffff287224 */ /* 0x000fe200078e00ff */
[----:B------:R-:W-:Y:S01]  /*70f0*/  SEL R38, RZ, 0xe0, P0 ;  /* 0x000000e0ff267807 */ /* 0x000fe20000000000 */
[----:B------:R-:W-:Y:S01]  /*7100*/  IMAD R37, R3, 0xe0, R2 ;  /* 0x000000e003257824 */ /* 0x000fe200078e0202 */
[----:B------:R-:W-:Y:S01]  /*7110*/  P2R R103, PR, RZ, 0x8 ;  /* 0x00000008ff677803 */ /* 0x000fe20000000000 */
[----:B------:R3:W4:Y:S01]  /*7120*/  SYNCS.PHASECHK.TRANS64.TRYWAIT P1, [UR46+0xa0], R0 ;  /* 0x0000a000ff0075a7 */ /* 0x000722000802112e */
[----:B-1----:R-:W-:Y:S01]  /*7130*/  @P5 SEL R102, RZ, 0x1, !P2 ;  /* 0x00000001ff665807 */ /* 0x002fe20005000000 */
[----:B---3--:R-:W-:Y:S06]  /*7140*/  @!P5 BRA `(.L_x_97) ;  /* 0x0000000000e8d947 */ /* 0x008fec0003800000 */
[----:B------:R-:W-:Y:S01]  /*7150*/  IMAD.MOV.U32 R40, RZ, RZ, RZ ;  /* 0x000000ffff287224 */ /* 0x000fe200078e00ff */
[----:B------:R-:W-:Y:S01]  /*7160*/  ISETP.NE.AND P0, PT, R102, RZ, PT ;  /* 0x000000ff6600720c */ /* 0x000fe20003f05270 */
[----:B------:R-:W-:Y:S01]  /*7170*/  BSSY B0, `(.L_x_98) ;  /* 0x0000014000007945 */ /* 0x000fe20003800000 */
[----:B------:R-:W-:Y:S02]  /*7180*/  CS2R R42, SRZ ;  /* 0x00000000002a7805 */ /* 0x000fe4000001ff00 */
        /* <DEDUP_REMOVED lines=13> */
[----:B------:R-:W-:Y:S01]  /*7260*/  CS2R R70, SRZ ;  /* 0x0000000000467805 */ /* 0x000fe2000001ff00 */
[----:B------:R-:W-:Y:S06]  /*7270*/  @P0 BRA `(.L_x_99) ;  /* 0x00000000000c0947 */ /* 0x000fec0003800000 */
[----:B------:R-:W-:Y:S04]  /*7280*/  SHF.L.U32 R4, RZ, 0x1f, RZ ;  /* 0x0000001fff047819 */ /* 0x000fe800000006ff */
[----:B------:R-:W1:Y:S02]  /*7290*/  SYNCS.PHASECHK.TRANS64.TRYWAIT P0, [UR46+0x30], R4 ;  /* 0x00003004ff0075a7 */ /* 0x000e64000800112e */
[----:B-1----:R-:W-:Y:S05]  /*72a0*/  @!P0 BRA `(.L_x_100) ;  /* 0x0000007c00948947 */ /* 0x002fea0003800000 */
.L_x_99:
[----:B------:R-:W-:Y:S05]  /*72b0*/  BSYNC B0 ;  /* 0x0000000000007941 */ /* 0x000fea0003800000 */
.L_x_98:
[----:B------:R-:W-:Y:S01]  /*72c0*/  ISETP.NE.AND P0, PT, R103, RZ, PT ;  /* 0x000000ff6700720c */ /* 0x000fe20003f05270 */
[----:B------:R-:W-:Y:S11]  /*72d0*/  HFMA2 R101, -RZ, RZ, 0, 5.9604644775390625e-08 ;  /* 0x00000001ff657431 */ /* 0x000ff600000001ff */
[----:B------:R-:W-:Y:S01]  /*72e0*/  @!UPT UIADD3 URZ, UPT, UPT, URZ, URZ, URZ ;  /* 0x000000fffffff290 */ /* 0x000fe2000fffe0ff */
[----:B------:R3:W1:Y:S04]  /*72f0*/  @P0 LDS R72, [R90+0xe00] ;  /* 0x000e00005a480984 */ /* 0x0006680000000800 */
[----:B------:R3:W1:Y:S04]  /*7300*/  @P0 LDS R40, [R81+UR46+0x200] ;  /* 0x0002002e51280984 */ /* 0x0006680008000800 */
[----:B------:R3:W1:Y:S04]  /*7310*/  @P0 LDS R42, [R92+0x200] ;  /* 0x000200005c2a0984 */ /* 0x0006680000000800 */
[----:B------:R3:W1:Y:S04]  /*7320*/  @P0 LDS R43, [R79] ;  /* 0x000000004f2b0984 */ /* 0x0006680000000800 */
[----:B------:R3:W1:Y:S04]  /*7330*/  @P0 LDS R44, [R90] ;  /* 0x000000005a2c0984 */ /* 0x0006680000000800 */
[----:B------:R3:W1:Y:S04]  /*7340*/  @P0 LDS R45, [R81+UR46+0x400] ;  /* 0x0004002e512d0984 */ /* 0x0006680008000800 */
[----:B------:R3:W1:Y:S04]  /*7350*/  @P0 LDS R46, [R92+0x400] ;  /* 0x000400005c2e0984 */ /* 0x0006680000000800 */
[----:B------:R3:W1:Y:S04]  /*7360*/  @P0 LDS R47, [R79+0x200] ;  /* 0x000200004f2f0984 */ /* 0x0006680000000800 */
[----:B------:R3:W1:Y:S04]  /*7370*/  @P0 LDS R48, [R90+0x200] ;  /* 0x000200005a300984 */ /* 0x0006680000000800 */
        /* <DEDUP_REMOVED lines=22> */
[----:B------:R3:W1:Y:S02]  /*74e0*/  @P0 LDS R71, [R79+0xe00] ;  /* 0x000e00004f470984 */ /* 0x0006640000000800 */
.L_x_97:
[----:B------:R-:W-:Y:S05]  /*74f0*/  BSYNC B1 ;  /* 0x0000000000017941 */ /* 0x000fea0003800000 */
.L_x_96:
[----:B------:R-:W-:Y:S05]  /*7500*/  IMAD.IADD R39, R37, 0x1, R38 ;  /* 0x0000000125277824 */ /* 0x000fea00078e0226 */
[----:B-1----:R-:W-:Y:S04]  /*7510*/  SHF.R.U32.HI R3, RZ, 0x15, R39 ;  /* 0x00000015ff037819 */ /* 0x002fe80000011627 */
[----:B------:R-:W-:Y:S01]  /*7520*/  LOP3.LUT P0, RZ, R3, 0x3, R80, 0x48, !PT ;  /* 0x0000000303ff7812 */ /* 0x000fe20007804850 */
[----:B------:R-:W-:Y:S01]  /*7530*/  @!UPT UIADD3 URZ, UPT, UPT, URZ, URZ, URZ ;  /* 0x000000fffffff290 */ /* 0x000fe2000fffe0ff */
[----:B----4-:R-:W-:Y:S11]  /*7540*/  @P1 BRA `(.L_x_101) ;  /* 0x0000000000081947 */ /* 0x010ff60003800000 */
[----:B------:R-:W1:Y:S02]  /*7550*/  SYNCS.PHASECHK.TRANS64.TRYWAIT P1, [UR46+0xa0], R0 ;  /* 0x0000a000ff0075a7 */ /* 0x000e64000802112e */
[----:B-1----:R-:W-:Y:S05]  /*7560*/  @!P1 BRA `(.L_x_102) ;  /* 0x0000007800fc9947 */ /* 0x002fea0003800000 */
.L_x_101:
[----:B------:R-:W-:Y:S05]  /*7570*/  @!P0 BRA `(.L_x_103) ;  /* 0x0000000000408947 */ /* 0x000fea0003800000 */
[----:B------:R-:W4:Y:S01]  /*7580*/  LDCU.64 UR8, c[0x4][0x70] ;  /* 0x01000e00ff0877ac */ /* 0x000f220008000a00 */
[----:B------:R-:W-:Y:S01]  /*7590*/  MOV R15, 0x0 ;  /* 0x00000000000f7802 */ /* 0x000fe20000000f00 */
[----:B------:R-:W-:Y:S02]  /*75a0*/  HFMA2 R12, -RZ, RZ, 0, 5.9604644775390625e-08 ;  /* 0x00000001ff0c7431 */ /* 0x000fe400000001ff */
[----:B------:R-:W-:Y:S02]  /*75b0*/  IMAD.MOV.U32 R8, RZ, RZ, 0x192 ;  /* 0x00000192ff087424 */ /* 0x000fe400078e00ff */
[----:B------:R-:W-:Y:S01]  /*75c0*/  IMAD.MOV.U32 R13, RZ, RZ, RZ ;  /* 0x000000ffff0d7224 */ /* 0x000fe200078e00ff */
[----:B------:R-:W5:Y:S01]  /*75d0*/  LDCU.64 UR6, c[0x4][0x78] ;  /* 0x01000f00ff0677ac */ /* 0x000f620008000a00 */
[----:B------:R-:W1:Y:S01]  /*75e0*/  LDC.64 R14, c[0x4][R15] ;  /* 0x010000000f0e7b82 */ /* 0x000e620000000a00 */
[----:B------:R-:W2:Y:S01]  /*75f0*/  LDCU.64 UR4, c[0x4][0x10] ;  /* 0x01000200ff0477ac */ /* 0x000ea20008000a00 */
[----:B----4-:R-:W-:Y:S01]  /*7600*/  MOV R5, UR9 ;  /* 0x0000000900057c02 */ /* 0x010fe20008000f00 */
[----:B------:R-:W-:Y:S01]  /*7610*/  IMAD.U32 R4, RZ, RZ, UR8 ;  /* 0x00000008ff047e24 */ /* 0x000fe2000f8e00ff */
[----:B-----5:R-:W-:Y:S01]  /*7620*/  MOV R7, UR7 ;  /* 0x0000000700077c02 */ /* 0x020fe20008000f00 */
[----:B------:R-:W-:Y:S01]  /*7630*/  IMAD.U32 R6, RZ, RZ, UR6 ;  /* 0x00000006ff067e24 */ /* 0x000fe2000f8e00ff */
[----:B--2---:R-:W-:Y:S01]  /*7640*/  MOV R11, UR5 ;  /* 0x00000005000b7c02 */ /* 0x004fe20008000f00 */
[----:B------:R-:W-:Y:S02]  /*7650*/  IMAD.U32 R10, RZ, RZ, UR4 ;  /* 0x00000004ff0a7e24 */ /* 0x000fe4000f8e00ff */
[----:B------:R-:W-:Y:S07]  /*7660*/  LEPC R20, `(.L_x_103) ;  /* 0x000000001014794e */ /* 0x000fee0000000000 */
[----:B-1-3--:R-:W-:Y:S05]  /*7670*/  CALL.ABS.NOINC R14 ;  /* 0x000000000e007343 */ /* 0x00afea0003c00000 */
.L_x_103:
[----:B------:R-:W-:Y:S05]  /*7680*/  WARPSYNC.ALL ;  /* 0x0000000000007948 */ /* 0x000fea0003800000 */
[----:B------:R-:W-:Y:S01]  /*7690*/  R2UR UR4, R39 ;  /* 0x00000000270472ca */ /* 0x000fe200000e0000 */
[----:B------:R-:W-:Y:S01]  /*76a0*/  BSSY.RECONVERGENT B0, `(.L_x_104) ;  /* 0x0000088000007945 */ /* 0x000fe20003800200 */
[----:B------:R-:W-:Y:S02]  /*76b0*/  R2UR UR5, R98 ;  /* 0x00000000620572ca */ /* 0x000fe400000e0000 */
[----:B------:R-:W-:Y:S09]  /*76c0*/  ISETP.NE.AND P0, PT, R95, RZ, PT ;  /* 0x000000ff5f00720c */ /* 0x000ff20003f05270 */
[----:B------:R-:W4:Y:S01]  /*76d0*/  LDTM.x32 R4, tmem[UR4] ;  /* 0x00000004000479ee */ /* 0x000f2200082c0000 */
[----:B------:R-:W-:Y:S01]  /*76e0*/  NOP ;  /* 0x0000000000007918 */ /* 0x000fe20000000000 */
[----:B----4-:R-:W-:Y:S01]  /*76f0*/  SYNCS.ARRIVE.TRANS64.RED.A1T0 RZ, [UR5], RZ ;  /* 0x000000ffffff79a7 */ /* 0x010fe20008100405 */
[C---:B--2---:R-:W-:Y:S01]  /*7700*/  FMUL R4, R36.reuse, R4 ;  /* 0x0000000424047220 */ /* 0x044fe20000400000 */
[C---:B------:R-:W-:Y:S01]  /*7710*/  FMUL R5, R36.reuse, R5 ;  /* 0x0000000524057220 */ /* 0x040fe20000400000 */
[C---:B------:R-:W-:Y:S01]  /*7720*/  FMUL R6, R36.reuse, R6 ;  /* 0x0000000624067220 */ /* 0x040fe20000400000 */
[C---:B------:R-:W-:Y:S01]  /*7730*/  FMUL R7, R36.reuse, R7 ;  /* 0x0000000724077220 */ /* 0x040fe20000400000 */
[C---:B------:R-:W-:Y:S01]  /*7740*/  FFMA R4, R41.reuse, R40, R4 ;  /* 0x0000002829047223 */ /* 0x040fe20000000004 */
[C---:B------:R-:W-:Y:S01]  /*7750*/  FFMA R5, R41.reuse, R42, R5 ;  /* 0x0000002a29057223 */ /* 0x040fe20000000005 */
[C---:B------:R-:W-:Y:S01]  /*7760*/  FFMA R6, R41.reuse, R43, R6 ;  /* 0x0000002b29067223 */ /* 0x040fe20000000006 */
[C---:B------:R-:W-:Y:S01]  /*7770*/  FFMA R7, R41.reuse, R44, R7 ;  /* 0x0000002c29077223 */ /* 0x040fe20000000007 */
[C---:B------:R-:W-:Y:S01]  /*7780*/  FMUL R8, R36.reuse, R8 ;  /* 0x0000000824087220 */ /* 0x040fe20000400000 */
[----:B------:R2:W-:Y:S01]  /*7790*/  STS [R81+UR46+0x200], R4 ;  /* 0x0002000451007988 */ /* 0x0005e2000800082e */
[C---:B------:R-:W-:Y:S01]  /*77a0*/  FMUL R9, R36.reuse, R9 ;  /* 0x0000000924097220 */ /* 0x040fe20000400000 */
[C---:B------:R-:W-:Y:S01]  /*77b0*/  FMUL R10, R36.reuse, R10 ;  /* 0x0000000a240a7220 */ /* 0x040fe20000400000 */
[C---:B------:R-:W-:Y:S01]  /*77c0*/  FFMA R8, R41.reuse, R45, R8 ;  /* 0x0000002d29087223 */ /* 0x040fe20000000008 */
[----:B------:R2:W-:Y:S01]  /*77d0*/  STS [R92+0x200], R5 ;  /* 0x000200055c007388 */ /* 0x0005e20000000800 */
[C---:B------:R-:W-:Y:S01]  /*77e0*/  FFMA R9, R41.reuse, R46, R9 ;  /* 0x0000002e29097223 */ /* 0x040fe20000000009 */
[C---:B------:R-:W-:Y:S01]  /*77f0*/  FFMA R10, R41.reuse, R47, R10 ;  /* 0x0000002f290a7223 */ /* 0x040fe2000000000a */
[C---:B------:R-:W-:Y:S01]  /*7800*/  FMUL R11, R36.reuse, R11 ;  /* 0x0000000b240b7220 */ /* 0x040fe20000400000 */
[----:B------:R2:W-:Y:S01]  /*7810*/  STS [R79], R6 ;  /* 0x000000064f007388 */ /* 0x0005e20000000800 */
[C---:B------:R-:W-:Y:S01]  /*7820*/  FMUL R12, R36.reuse, R12 ;  /* 0x0000000c240c7220 */ /* 0x040fe20000400000 */
[C---:B------:R-:W-:Y:S01]  /*7830*/  FMUL R13, R36.reuse, R13 ;  /* 0x0000000d240d7220 */ /* 0x040fe20000400000 */
[C---:B------:R-:W-:Y:S01]  /*7840*/  FFMA R11, R41.reuse, R48, R11 ;  /* 0x00000030290b7223 */ /* 0x040fe2000000000b */
[----:B------:R2:W-:Y:S01]  /*7850*/  STS [R90], R7 ;  /* 0x000000075a007388 */ /* 0x0005e20000000800 */
        /* <DEDUP_REMOVED lines=11> */
[----:B------:R2:W-:Y:S01]  /*7910*/  STS [R79+0x200], R10 ;  /* 0x0002000a4f007388 */ /* 0x0005e20000000800 */
[C---:B------:R-:W-:Y:S01]  /*7920*/  FMUL R18, R36.reuse, R18 ;  /* 0x0000001224127220 */ /* 0x040fe20000400000 */
[C---:B------:R-:W-:Y:S01]  /*7930*/  FMUL R19, R36.reuse, R19 ;  /* 0x0000001324137220 */ /* 0x040fe20000400000 */
[C---:B------:R-:W-:Y:S01]  /*7940*/  FFMA R17, R41.reuse, R54, R17 ;  /* 0x0000003629117223 */ /* 0x040fe20000000011 */
[----:B------:R2:W-:Y:S01]  /*7950*/  STS [R90+0x200], R11 ;  /* 0x0002000b5a007388 */ /* 0x0005e20000000800 */
        /* <DEDUP_REMOVED lines=42> */
[----:B------:R-:W-:Y:S01]  /*7c00*/  FMUL R35, R36, R35 ;  /* 0x0000002324237220 */ /* 0x000fe20000400000 */
[----:B------:R2:W-:Y:S03]  /*7c10*/  STS [R79+0x800], R22 ;  /* 0x000800164f007388 */ /* 0x0005e60000000800 */
[----:B------:R-:W-:Y:S01]  /*7c20*/  FFMA R35, R41, R72, R35 ;  /* 0x0000004829237223 */ /* 0x000fe20000000023 */
[----:B------:R2:W-:Y:S04]  /*7c30*/  STS [R90+0x800], R23 ;  /* 0x000800175a007388 */ /* 0x0005e80000000800 */
[----:B------:R2:W-:Y:S04]  /*7c40*/  STS [R81+UR46+0xc00], R24 ;  /* 0x000c001851007988 */ /* 0x0005e8000800082e */
[----:B------:R2:W-:Y:S04]  /*7c50*/  STS [R92+0xc00], R25 ;  /* 0x000c00195c007388 */ /* 0x0005e80000000800 */
[----:B------:R2:W-:Y:S04]  /*7c60*/  STS [R79+0xa00], R26 ;  /* 0x000a001a4f007388 */ /* 0x0005e80000000800 */
        /* <DEDUP_REMOVED lines=8> */
[----:B------:R2:W-:Y:S01]  /*7cf0*/  STS [R90+0xe00], R35 ;  /* 0x000e00235a007388 */ /* 0x0005e20000000800 */
[----:B------:R-:W-:Y:S01]  /*7d00*/  @!PT LDS RZ, [RZ] ;  /* 0x00000000fffff984 */ /* 0x000fe20000000800 */
[----:B------:R-:W-:Y:S01]  /*7d10*/  @!PT LDS RZ, [RZ] ;  /* 0x00000000fffff984 */ /* 0x000fe20000000800 */
[----:B------:R-:W-:Y:S01]  /*7d20*/  @!PT LDS RZ, [RZ] ;  /* 0x00000000fffff984 */ /* 0x000fe20000000800 */
[----:B------:R-:W-:Y:S01]  /*7d30*/  @!PT LDS RZ, [RZ] ;  /* 0x00000000fffff984 */ /* 0x000fe20000000800 */
[----:B------:R4:W-:Y:S06]  /*7d40*/  MEMBAR.ALL.CTA ;  /* 0x0000000000007992 */ /* 0x0009ec0000008000 */
[----:B----4-:R-:W4:Y:S02]  /*7d50*/  FENCE.VIEW.ASYNC.S ;  /* 0x00000000000073c6 */ /* 0x010f240000000000 */
[----:B----4-:R-:W-:Y:S06]  /*7d60*/  BAR.SYNC.DEFER_BLOCKING 0x1, 0x80 ;  /* 0x0042000000007b1d */ /* 0x010fec0000010000 */
[----:B------:R-:W-:Y:S05]  /*7d70*/  @P0 BRA `(.L_x_105) ;  /* 0x0000000000680947 */ /* 0x000fea0003800000 */
[----:B------:R-:W-:Y:S01]  /*7d80*/  UIADD3 UR4, UPT, UPT, UR46, 0x200, URZ ;  /* 0x000002002e047890 */ /* 0x000fe2000fffe0ff */
[----:B------:R-:W-:Y:S01]  /*7d90*/  R2UR UR5, R38 ;  /* 0x00000000260572ca */ /* 0x000fe200000e0000 */
[----:B------:R-:W-:Y:S01]  /*7da0*/  UMOV UR51, UR36 ;  /* 0x0000002400337c82 */ /* 0x000fe20008000000 */
[----:B------:R-:W-:Y:S02]  /*7db0*/  UIADD3 UR13, UPT, UPT, UR49, 0x20, URZ ;  /* 0x00000020310d7890 */ /* 0x000fe4000fffe0ff */
[----:B------:R-:W-:Y:S01]  /*7dc0*/  UIADD3 UR12, UPT, UPT, UR46, 0x1200, URZ ;  /* 0x000012002e0c7890 */ /* 0x000fe2000fffe0ff */
[----:B------:R-:W-:Y:S01]  /*7dd0*/  IMAD.U32 R88, RZ, RZ, UR4 ;  /* 0x00000004ff587e24 */ /* 0x000fe2000f8e00ff */
[----:B------:R-:W-:Y:S01]  /*7de0*/  UIADD3 UR4, UP0, UPT, UR56, 0x880, URZ ;  /* 0x0000088038047890 */ /* 0x000fe2000ff1e0ff */
[----:B------:R-:W-:Y:S01]  /*7df0*/  UMOV UR15, UR36 ;  /* 0x00000024000f7c82 */ /* 0x000fe20008000000 */
[----:B------:R-:W-:Y:S02]  /*7e00*/  UIADD3 UR17, UPT, UPT, UR49, 0x40, URZ ;  /* 0x0000004031117890 */ /* 0x000fe4000fffe0ff */
[----:B------:R-:W-:Y:S01]  /*7e10*/  R2UR UR48, R88 ;  /* 0x00000000583072ca */ /* 0x000fe200000e0000 */
[----:B------:R-:W-:Y:S02]  /*7e20*/  UIADD3 UR16, UPT, UPT, UR46, 0x2200, URZ ;  /* 0x000022002e107890 */ /* 0x000fe4000fffe0ff */
[----:B------:R-:W-:Y:S02]  /*7e30*/  UIADD3 UR50, UPT, UPT, UR53, UR5, URZ ;  /* 0x0000000535327290 */ /* 0x000fe4000fffe0ff */
[----:B------:R-:W-:Y:S01]  /*7e40*/  UIADD3.X UR5, UPT, UPT, URZ, UR57, URZ, UP0, !UPT ;  /* 0x00000039ff057290 */ /* 0x000fe200087fe4ff */
[----:B------:R-:W-:Y:S01]  /*7e50*/  UMOV UR19, UR36 ;  /* 0x0000002400137c82 */ /* 0x000fe20008000000 */
[----:B------:R-:W-:Y:S03]  /*7e60*/  UIADD3 UR9, UPT, UPT, UR49, 0x60, URZ ;  /* 0x0000006031097890 */ /* 0x000fe6000fffe0ff */
[----:B------:R-:W-:Y:S01]  /*7e70*/  UMOV UR14, UR50 ;  /* 0x00000032000e7c82 */ /* 0x000fe20008000000 */
[----:B------:R-:W-:Y:S01]  /*7e80*/  UMOV UR18, UR50 ;  /* 0x0000003200127c82 */ /* 0x000fe20008000000 */
[----:B------:R-:W-:Y:S02]  /*7e90*/  UIADD3 UR8, UPT, UPT, UR46, 0x3200, URZ ;  /* 0x000032002e087890 */ /* 0x000fe4000fffe0ff */
[----:B------:R4:W-:Y:S01]  /*7ea0*/  UTMASTG.3D [UR48], [UR4] ;  /* 0x00000030040073b5 */ /* 0x0009e20008010000 */
[----:B------:R-:W-:Y:S01]  /*7eb0*/  UMOV UR11, UR36 ;  /* 0x00000024000b7c82 */ /* 0x000fe20008000000 */
[----:B------:R-:W-:Y:S01]  /*7ec0*/  UMOV UR10, UR50 ;  /* 0x00000032000a7c82 */ /* 0x000fe20008000000 */
[----:B------:R4:W-:Y:S01]  /*7ed0*/  UTMASTG.3D [UR12], [UR4] ;  /* 0x0000000c040073b5 */ /* 0x0009e20008010000 */
[----:B------:R4:W-:Y:S03]  /*7ee0*/  UTMASTG.3D [UR16], [UR4] ;  /* 0x00000010040073b5 */ /* 0x0009e60008010000 */
[----:B------:R4:W-:Y:S01]  /*7ef0*/  UTMASTG.3D [UR8], [UR4] ;  /* 0x00000008040073b5 */ /* 0x0009e20008010000 */
[----:B------:R0:W-:Y:S01]  /*7f00*/  UTMACMDFLUSH ;  /* 0x00000000000079b7 */ /* 0x0001e20000000000 */
[----:B----4-:R-:W-:Y:S04]  /*7f10*/  DEPBAR.LE SB0, 0x1 ;  /* 0x000080400000791a */ /* 0x010fe80000000000 */
.L_x_105:
[----:B------:R-:W-:Y:S05]  /*7f20*/  BSYNC.RECONVERGENT B0 ;  /* 0x0000000000007941 */ /* 0x000fea0003800200 */
.L_x_104:
[----:B------:R-:W-:Y:S01]  /*7f30*/  BAR.SYNC.DEFER_BLOCKING 0x1, 0x80 ;  /* 0x0042000000007b1d */ /* 0x000fe20000010000 */
[----:B------:R-:W-:Y:S01]  /*7f40*/  ISETP.NE.AND P1, PT, R100, RZ, PT ;  /* 0x000000ff6400720c */ /* 0x000fe20003f25270 */
[----:B------:R-:W-:Y:S01]  /*7f50*/  UISETP.NE.AND UP0, UPT, UR55, URZ, UPT ;  /* 0x000000ff3700728c */ /* 0x000fe2000bf05270 */
[----:B-1----:R-:W-:Y:S11]  /*7f60*/  LEA R3, R101, UR46, 0x3 ;  /* 0x0000002e65037c11 */ /* 0x002ff6000f8e18ff */
[----:B--2---:R-:W-:Y:S01]  /*7f70*/  @P1 SHF.L.U32 R4, RZ, 0x1f, RZ ;  /* 0x0000001fff041819 */ /* 0x004fe200000006ff */
[----:B------:R-:W-:Y:S06]  /*7f80*/  BRA.U !UP0, `(.L_x_106) ;  /* 0x0000000108247547 */ /* 0x000fec000b800000 */
[----:B------:R-:W-:Y:S01]  /*7f90*/  IMAD.U32 R5, RZ, RZ, UR52 ;  /* 0x00000034ff057e24 */ /* 0x000fe2000f8e00ff */
[----:B------:R-:W-:Y:S01]  /*7fa0*/  MOV R0, UR54 ;  /* 0x0000003600007c02 */ /* 0x000fe20008000f00 */
[----:B------:R-:W-:Y:S03]  /*7fb0*/  UIADD3 UR4, UPT, UPT, UR52, 0x1, URZ ;  /* 0x0000000134047890 */ /* 0x000fe6000fffe0ff */
[----:B------:R-:W-:Y:S01]  /*7fc0*/  @P1 LEA R5, R5, UR46, 0x3 ;  /* 0x0000002e05051c11 */ /* 0x000fe2000f8e18ff */
[----:B------:R-:W-:Y:S04]  /*7fd0*/  UISETP.NE.AND UP0, UPT, UR4, 0x4, UPT ;  /* 0x000000040400788c */ /* 0x000fe8000bf05270 */
[----:B------:R-:W-:Y:S01]  /*7fe0*/  @P1 VIADD R5, R5, 0x50 ;  /* 0x0000005005051836 */ /* 0x000fe20000000000 */
[----:B------:R-:W-:Y:S04]  /*7ff0*/  USEL UR52, UR4, URZ, UP0 ;  /* 0x000000ff04347287 */ /* 0x000fe80008000000 */
[----:B------:R-:W-:Y:S04]  /*8000*/  @P1 PRMT R0, R0, 0x654, R5 ;  /* 0x0000065400001816 */ /* 0x000fe80000000005 */
[----:B------:R1:W-:Y:S04]  /*8010*/  @P1 SYNCS.ARRIVE.TRANS64.RED.A1T0 RZ, [R0+URZ], RZ ;  /* 0x000000ff00ff19a7 */ /* 0x0003e800081004ff */
.L_x_106:
[----:B------:R-:W2:Y:S01]  /*8020*/  @P1 SYNCS.PHASECHK.TRANS64.TRYWAIT P0, [R3+URZ+0x30], R4 ;  /* 0x00003004030015a7 */ /* 0x000ea200080011ff */
[----:B------:R-:W-:Y:S01]  /*8030*/  UISETP.NE.AND UP0, UPT, UR37, URZ, UPT ;  /* 0x000000ff2500728c */ /* 0x000fe2000bf05270 */
[----:B------:R-:W-:Y:S01]  /*8040*/  BSSY B1, `(.L_x_107) ;  /* 0x0000035000017945 */ /* 0x000fe20003800000 */
[----:B------:R-:W-:Y:S02]  /*8050*/  UMOV UR4, 0xc0 ;  /* 0x000000c000047882 */ /* 0x000fe40000000000 */
[----:B------:R-:W-:Y:S01]  /*8060*/  USEL UR40, UR4, 0x20, !UP0 ;  /* 0x0000002004287887 */ /* 0x000fe2000c000000 */
[----:B--2---:R-:W-:Y:S01]  /*8070*/  @P1 SEL R102, RZ, 0x1, !P0 ;  /* 0x00000001ff661807 */ /* 0x004fe20004000000 */
[----:B------:R-:W-:Y:S10]  /*8080*/  @!P1 BRA `(.L_x_108) ;  /* 0x0000000000c09947 */ /* 0x000ff40003800000 */
[----:B------:R-:W-:Y:S01]  /*8090*/  ISETP.NE.AND P0, PT, R102, RZ, PT ;  /* 0x000000ff6600720c */ /* 0x000fe20003f05270 */
[----:B------:R-:W-:Y:S01]  /*80a0*/  BSSY B0, `(.L_x_109) ;  /* 0x0000009000007945 */ /* 0x000fe20003800000 */
[----:B------:R-:W-:Y:S11]  /*80b0*/  ISETP.NE.AND P1, PT, R103, RZ, PT ;  /* 0x000000ff6700720c */ /* 0x000ff60003f25270 */
[----:B------:R-:W-:Y:S02]  /*80c0*/  @!UPT UIADD3 URZ, UPT, UPT, URZ, URZ, URZ ;  /* 0x000000fffffff290 */ /* 0x000fe4000fffe0ff */
[C---:B------:R-:W-:Y:S02]  /*80d0*/  @P1 IMAD R5, R101.reuse, 0x4000, R73 ;  /* 0x0000400065051824 */ /* 0x040fe400078e0249 */
[----:B------:R-:W-:Y:S01]  /*80e0*/  @P1 IMAD R4, R101, 0x4000, R92 ;  /* 0x0000400065041824 */ /* 0x000fe200078e025c */
[----:B------:R-:W-:Y:S06]  /*80f0*/  @P0 BRA `(.L_x_110) ;  /* 0x00000000000c0947 */ /* 0x000fec0003800000 */
[----:B-1----:R-:W-:Y:S04]  /*8100*/  SHF.L.U32 R0, RZ, 0x1f, RZ ;  /* 0x0000001fff007819 */ /* 0x002fe800000006ff */
[----:B------:R-:W1:Y:S02]  /*8110*/  SYNCS.PHASECHK.TRANS64.TRYWAIT P0, [R3+URZ+0x30], R0 ;  /* 0x00003000030075a7 */ /* 0x000e6400080011ff */
[----:B-1----:R-:W-:Y:S05]  /*8120*/  @!P0 BRA `(.L_x_111) ;  /* 0x0000007000248947 */ /* 0x002fea0003800000 */
.L_x_110:
[----:B------:R-:W-:Y:S05]  /*8130*/  BSYNC B0 ;  /* 0x0000000000007941 */ /* 0x000fea0003800000 */
.L_x_109:
[----:B------:R-:W-:Y:S11]  /*8140*/  ISETP.NE.AND P0, PT, R103, RZ, PT ;  /* 0x000000ff6700720c */ /* 0x000ff60003f05270 */
[----:B------:R-:W-:Y:S02]  /*8150*/  @!UPT UIADD3 URZ, UPT, UPT, URZ, URZ, URZ ;  /* 0x000000fffffff290 */ /* 0x000fe4000fffe0ff */
[----:B------:R2:W4:Y:S01]  /*8160*/  @P0 LDS R40, [R5+0x200] ;  /* 0x0002000005280984 */ /* 0x0005220000000800 */
[C---:B-1----:R-:W-:Y:S01]  /*8170*/  @P0 IMAD R0, R101.reuse, 0x4000, R79 ;  /* 0x0000400065000824 */ /* 0x042fe200078e024f */
[C---:B------:R-:W-:Y:S01]  /*8180*/  @P0 LEA R3, R101.reuse, R90, 0xe ;  /* 0x0000005a65030211 */ /* 0x040fe200078e70ff */
[----:B------:R-:W-:Y:S01]  /*8190*/  VIADD R101, R101, 0x1 ;  /* 0x0000000165657836 */ /* 0x000fe20000000000 */
[----:B------:R2:W1:Y:S04]  /*81a0*/  @P0 LDS R45, [R5+0x400] ;  /* 0x00040000052d0984 */ /* 0x0004680000000800 */
        /* <DEDUP_REMOVED lines=14> */
[----:B------:R2:W1:Y:S04]  /*8290*/  @P0 LDS R43, [R0] ;  /* 0x00000000002b0984 */ /* 0x0004680000000800 */
        /* <DEDUP_REMOVED lines=14> */
[----:B----4-:R2:W1:Y:S02]  /*8380*/  @P0 LDS R72, [R3+0xe00] ;  /* 0x000e000003480984 */ /* 0x0104640000000800 */
.L_x_108:
[----:B------:R-:W-:Y:S05]  /*8390*/  BSYNC B1 ;  /* 0x0000000000017941 */ /* 0x000fea0003800000 */
.L_x_107:
[----:B------:R-:W-:Y:S05]  /*83a0*/  VIADD R38, R37, UR40 ;  /* 0x0000002825267c36 */ /* 0x000fea0008000000 */
[----:B--2---:R-:W-:Y:S04]  /*83b0*/  SHF.R.U32.HI R3, RZ, 0x15, R38 ;  /* 0x00000015ff037819 */ /* 0x004fe80000011626 */
[----:B------:R-:W-:Y:S11]  /*83c0*/  LOP3.LUT P0, RZ, R3, 0x3, R80, 0x48, !PT ;  /* 0x0000000303ff7812 */ /* 0x000ff60007804850 */
[----:B------:R-:W-:Y:S02]  /*83d0*/  @!UPT UIADD3 URZ, UPT, UPT, URZ, URZ, URZ ;  /* 0x000000fffffff290 */ /* 0x000fe4000fffe0ff */
[----:B------:R-:W-:Y:S05]  /*83e0*/  @!P0 BRA `(.L_x_112) ;  /* 0x0000000000408947 */ /* 0x000fea0003800000 */
[----:B------:R-:W2:Y:S01]  /*83f0*/  LDCU.64 UR8, c[0x4][0x70] ;  /* 0x01000e00ff0877ac */ /* 0x000ea20008000a00 */
[----:B------:R-:W-:Y:S01]  /*8400*/  MOV R15, 0x0 ;  /* 0x00000000000f7802 */ /* 0x000fe20000000f00 */
[----:B------:R-:W-:Y:S02]  /*8410*/  HFMA2 R12, -RZ, RZ, 0, 5.9604644775390625e-08 ;  /* 0x00000001ff0c7431 */ /* 0x000fe400000001ff */
[----:B------:R-:W-:Y:S02]  /*8420*/  IMAD.MOV.U32 R8, RZ, RZ, 0x192 ;  /* 0x00000192ff087424 */ /* 0x000fe400078e00ff */
[----:B------:R-:W-:Y:S01]  /*8430*/  IMAD.MOV.U32 R13, RZ, RZ, RZ ;  /* 0x000000ffff0d7224 */ /* 0x000fe200078e00ff */
[----:B------:R-:W4:Y:S01]  /*8440*/  LDCU.64 UR6, c[0x4][0x78] ;  /* 0x01000f00ff0677ac */ /* 0x000f220008000a00 */
[----:B------:R-:W1:Y:S01]  /*8450*/  LDC.64 R14, c[0x4][R15] ;  /* 0x010000000f0e7b82 */ /* 0x000e620000000a00 */
[----:B------:R-:W5:Y:S01]  /*8460*/  LDCU.64 UR4, c[0x4][0x10] ;  /* 0x01000200ff0477ac */ /* 0x000f620008000a00 */
[----:B--2---:R-:W-:Y:S01]  /*8470*/  MOV R5, UR9 ;  /* 0x0000000900057c02 */ /* 0x004fe20008000f00 */
[----:B------:R-:W-:Y:S01]  /*8480*/  IMAD.U32 R4, RZ, RZ, UR8 ;  /* 0x00000008ff047e24 */ /* 0x000fe2000f8e00ff */
[----:B----4-:R-:W-:Y:S01]  /*8490*/  MOV R7, UR7 ;  /* 0x0000000700077c02 */ /* 0x010fe20008000f00 */
[----:B------:R-:W-:Y:S01]  /*84a0*/  IMAD.U32 R6, RZ, RZ, UR6 ;  /* 0x00000006ff067e24 */ /* 0x000fe2000f8e00ff */
[----:B-----5:R-:W-:Y:S01]  /*84b0*/  MOV R11, UR5 ;  /* 0x00000005000b7c02 */ /* 0x020fe20008000f00 */
[----:B------:R-:W-:Y:S02]  /*84c0*/  IMAD.U32 R10, RZ, RZ, UR4 ;  /* 0x00000004ff0a7e24 */ /* 0x000fe4000f8e00ff */
[----:B------:R-:W-:Y:S07]  /*84d0*/  LEPC R20, `(.L_x_112) ;  /* 0x000000001014794e */ /* 0x000fee0000000000 */
[----:B-1-3--:R-:W-:Y:S05]  /*84e0*/  CALL.ABS.NOINC R14 ;  /* 0x000000000e007343 */ /* 0x00afea0003c00000 */
.L_x_112:
[----:B------:R-:W-:Y:S05]  /*84f0*/  WARPSYNC.ALL ;  /* 0x0000000000007948 */ /* 0x000fea0003800000 */
[----:B------:R-:W-:Y:S01]  /*8500*/  R2UR UR4, R38 ;  /* 0x00000000260472ca */ /* 0x000fe200000e0000 */
[----:B------:R-:W-:Y:S01]  /*8510*/  BSSY.RECONVERGENT B0, `(.L_x_113) ;  /* 0x000008b000007945 */ /* 0x000fe20003800200 */
[----:B------:R-:W-:Y:S02]  /*8520*/  ISETP.NE.AND P6, PT, R100, RZ, PT ;  /* 0x000000ff6400720c */ /* 0x000fe40003fc5270 */
[----:B------:R-:W-:Y:S02]  /*8530*/  ISETP.NE.AND P0, PT, R95, RZ, PT ;  /* 0x000000ff5f00720c */ /* 0x000fe40003f05270 */
[----:B------:R-:W-:Y:S02]  /*8540*/  MOV R3, UR52 ;  /* 0x0000003400037c02 */ /* 0x000fe40008000f00 */
[----:B-1----:R-:W-:Y:S05]  /*8550*/  MOV R0, UR54 ;  /* 0x0000003600007c02 */ /* 0x002fea0008000f00 */
[----:B------:R-:W1:Y:S02]  /*8560*/  LDTM.x32 R4, tmem[UR4] ;  /* 0x00000004000479ee */ /* 0x000e6400082c0000 */
[----:B------:R-:W-:Y:S02]  /*8570*/  @P6 LEA R3, R3, UR46, 0x3 ;  /* 0x0000002e03036c11 */ /* 0x000fe4000f8e18ff */
[----:B------:R-:W-:Y:S02]  /*8580*/  @P6 SHF.L.U32 R104, RZ, 0x1f, RZ ;  /* 0x0000001fff686819 */ /* 0x000fe400000006ff */
[----:B------:R-:W-:Y:S04]  /*8590*/  @P6 IADD3 R3, PT, PT, R3, 0x50, RZ ;  /* 0x0000005003036810 */ /* 0x000fe80007ffe0ff */
[----:B------:R-:W-:Y:S02]  /*85a0*/  @P6 PRMT R0, R0, 0x654, R3 ;  /* 0x0000065400006816 */ /* 0x000fe40000000003 */
[----:B------:R-:W-:Y:S01]  /*85b0*/  LEA R3, R101, UR46, 0x3 ;  /* 0x0000002e65037c11 */ /* 0x000fe2000f8e18ff */
[C---:B-1----:R-:W-:Y:S01]  /*85c0*/  FMUL R4, R36.reuse, R4 ;  /* 0x0000000424047220 */ /* 0x042fe20000400000 */
        /* <DEDUP_REMOVED lines=100> */
[----:B--2---:R-:W2:Y:S02]  /*8c10*/  FENCE.VIEW.ASYNC.S ;  /* 0x00000000000073c6 */ /* 0x004ea40000000000 */
[----:B--2---:R-:W-:Y:S06]  /*8c20*/  BAR.SYNC.DEFER_BLOCKING 0x1, 0x80 ;  /* 0x0042000000007b1d */ /* 0x004fec0000010000 */
[----:B------:R-:W-:Y:S05]  /*8c30*/  @P0 BRA `(.L_x_114) ;  /* 0x0000000000600947 */ /* 0x000fea0003800000 */
[----:B------:R-:W-:Y:S02]  /*8c40*/  UIADD3 UR4, UP0, UPT, UR56, 0x880, URZ ;  /* 0x0000088038047890 */ /* 0x000fe4000ff1e0ff */
[----:B------:R-:W-:Y:S02]  /*8c50*/  UIADD3 UR10, UPT, UPT, UR53, UR40, URZ ;  /* 0x00000028350a7290 */ /* 0x000fe4000fffe0ff */
[----:B------:R-:W-:Y:S02]  /*8c60*/  UIADD3 UR8, UPT, UPT, UR46, 0x4200, URZ ;  /* 0x000042002e087890 */ /* 0x000fe4000fffe0ff */
[----:B------:R-:W-:Y:S01]  /*8c70*/  UIADD3.X UR5, UPT, UPT, URZ, UR57, URZ, UP0, !UPT ;  /* 0x00000039ff057290 */ /* 0x000fe200087fe4ff */
[----:B------:R-:W-:Y:S01]  /*8c80*/  UMOV UR9, UR49 ;  /* 0x0000003100097c82 */ /* 0x000fe20008000000 */
[----:B------:R-:W-:Y:S01]  /*8c90*/  UMOV UR11, UR36 ;  /* 0x00000024000b7c82 */ /* 0x000fe20008000000 */
[----:B------:R-:W-:Y:S02]  /*8ca0*/  UIADD3 UR17, UPT, UPT, UR49, 0x20, URZ ;  /* 0x0000002031117890 */ /* 0x000fe4000fffe0ff */
[----:B------:R-:W-:Y:S01]  /*8cb0*/  UIADD3 UR16, UPT, UPT, UR46, 0x5200, URZ ;  /* 0x000052002e107890 */ /* 0x000fe2000fffe0ff */
[----:B------:R-:W-:Y:S03]  /*8cc0*/  UMOV UR19, UR36 ;  /* 0x0000002400137c82 */ /* 0x000fe60008000000 */
[----:B------:R2:W-:Y:S01]  /*8cd0*/  UTMASTG.3D [UR8], [UR4] ;  /* 0x00000008040073b5 */ /* 0x0005e20008010000 */
[----:B------:R-:W-:Y:S01]  /*8ce0*/  UMOV UR18, UR10 ;  /* 0x0000000a00127c82 */ /* 0x000fe20008000000 */
[----:B------:R-:W-:Y:S02]  /*8cf0*/  UIADD3 UR21, UPT, UPT, UR49, 0x40, URZ ;  /* 0x0000004031157890 */ /* 0x000fe4000fffe0ff */
[----:B------:R-:W-:Y:S01]  /*8d00*/  UIADD3 UR20, UPT, UPT, UR46, 0x6200, URZ ;  /* 0x000062002e147890 */ /* 0x000fe2000fffe0ff */
[----:B------:R-:W-:Y:S01]  /*8d10*/  UMOV UR23, UR36 ;  /* 0x0000002400177c82 */ /* 0x000fe20008000000 */
[----:B------:R-:W-:Y:S01]  /*8d20*/  UMOV UR22, UR10 ;  /* 0x0000000a00167c82 */ /* 0x000fe20008000000 */
[----:B------:R2:W-:Y:S01]  /*8d30*/  UTMASTG.3D [UR16], [UR4] ;  /* 0x00000010040073b5 */ /* 0x0005e20008010000 */
[----:B------:R-:W-:Y:S02]  /*8d40*/  UIADD3 UR13, UPT, UPT, UR49, 0x60, URZ ;  /* 0x00000060310d7890 */ /* 0x000fe4000fffe0ff */
[----:B------:R-:W-:Y:S01]  /*8d50*/  UIADD3 UR12, UPT, UPT, UR46, 0x7200, URZ ;  /* 0x000072002e0c7890 */ /* 0x000fe2000fffe0ff */
[----:B------:R-:W-:Y:S01]  /*8d60*/  UMOV UR15, UR36 ;  /* 0x00000024000f7c82 */ /* 0x000fe20008000000 */
[----:B------:R-:W-:Y:S01]  /*8d70*/  UMOV UR14, UR10 ;  /* 0x0000000a000e7c82 */ /* 0x000fe20008000000 */
[----:B------:R2:W-:Y:S06]  /*8d80*/  UTMASTG.3D [UR20], [UR4] ;  /* 0x00000014040073b5 */ /* 0x0005ec0008010000 */
[----:B------:R2:W-:Y:S01]  /*8d90*/  UTMASTG.3D [UR12], [UR4] ;  /* 0x0000000c040073b5 */ /* 0x0005e20008010000 */
[----:B------:R0:W-:Y:S01]  /*8da0*/  UTMACMDFLUSH ;  /* 0x00000000000079b7 */ /* 0x0001e20000000000 */
[----:B--2---:R-:W-:Y:S04]  /*8db0*/  DEPBAR.LE SB0, 0x1 ;  /* 0x000080400000791a */ /* 0x004fe80000000000 */
.L_x_114:
[----:B------:R-:W-:Y:S05]  /*8dc0*/  BSYNC.RECONVERGENT B0 ;  /* 0x0000000000007941 */ /* 0x000fea0003800200 */
.L_x_113:
[----:B------:R-:W-:Y:S01]  /*8dd0*/  BAR.SYNC.DEFER_BLOCKING 0x1, 0x80 ;  /* 0x0042000000007b1d */ /* 0x000fe20000010000 */
[----:B------:R-:W-:Y:S02]  /*8de0*/  UIADD3 UR5, UPT, UPT, UR52, 0x1, URZ ;  /* 0x0000000134057890 */ /* 0x000fe4000fffe0ff */
[----:B------:R-:W-:Y:S02]  /*8df0*/  UISETP.NE.AND UP0, UPT, UR37, URZ, UPT ;  /* 0x000000ff2500728c */ /* 0x000fe4000bf05270 */
[----:B------:R-:W-:Y:S04]  /*8e00*/  UISETP.NE.AND UP1, UPT, UR5, 0x4, UPT ;  /* 0x000000040500788c */ /* 0x000fe8000bf25270 */
[----:B------:R-:W-:Y:S01]  /*8e10*/  USEL UR48, UR5, URZ, UP1 ;  /* 0x000000ff05307287 */ /* 0x000fe20008800000 */
[----:B------:R2:W-:Y:S01]  /*8e20*/  @P6 SYNCS.ARRIVE.TRANS64.RED.A1T0 RZ, [R0+URZ], RZ ;  /* 0x000000ff00ff69a7 */ /* 0x0005e200081004ff */
[----:B------:R-:W-:Y:S01]  /*8e30*/  UMOV UR4, 0xa0 ;  /* 0x000000a000047882 */ /* 0x000fe20000000000 */
[----:B------:R-:W-:Y:S01]  /*8e40*/  BSSY B1, `(.L_x_115) ;  /* 0x0000035000017945 */ /* 0x000fe20003800000 */
[----:B------:R-:W-:Y:S01]  /*8e50*/  USEL UR40, UR4, 0x40, !UP0 ;  /* 0x0000004004287887 */ /* 0x000fe2000c000000 */
[----:B------:R-:W4:Y:S02]  /*8e60*/  @P6 SYNCS.PHASECHK.TRANS64.TRYWAIT P0, [R3+URZ+0x30], R104 ;  /* 0x00003068030065a7 */ /* 0x000f2400080011ff */
[----:B----4-:R-:W-:Y:S01]  /*8e70*/  @P6 SEL R102, RZ, 0x1, !P0 ;  /* 0x00000001ff666807 */ /* 0x010fe20004000000 */
[----:B--2---:R-:W-:Y:S08]  /*8e80*/  @!P6 BRA `(.L_x_116) ;  /* 0x0000000000c0e947 */ /* 0x004ff00003800000 */
[----:B------:R-:W-:Y:S01]  /*8e90*/  ISETP.NE.AND P0, PT, R102, RZ, PT ;  /* 0x000000ff6600720c */ /* 0x000fe20003f05270 */
[----:B------:R-:W-:Y:S01]  /*8ea0*/  BSSY B0, `(.L_x_117) ;  /* 0x0000009000007945 */ /* 0x000fe20003800000 */
[----:B------:R-:W-:Y:S11]  /*8eb0*/  ISETP.NE.AND P1, PT, R103, RZ, PT ;  /* 0x000000ff6700720c */ /* 0x000ff60003f25270 */
[----:B------:R-:W-:Y:S02]  /*8ec0*/  @!UPT UIADD3 URZ, UPT, UPT, URZ, URZ, URZ ;  /* 0x000000fffffff290 */ /* 0x000fe4000fffe0ff */
[C---:B-1----:R-:W-:Y:S02]  /*8ed0*/  @P1 IMAD R4, R101.reuse, 0x4000, R73 ;  /* 0x0000400065041824 */ /* 0x042fe400078e0249 */
[----:B------:R-:W-:Y:S01]  /*8ee0*/  @P1 IMAD R0, R101, 0x4000, R92 ;  /* 0x0000400065001824 */ /* 0x000fe200078e025c */
[----:B------:R-:W-:Y:S06]  /*8ef0*/  @P0 BRA `(.L_x_118) ;  /* 0x00000000000c0947 */ /* 0x000fec0003800000 */
[----:B------:R-:W-:Y:S04]  /*8f00*/  SHF.L.U32 R6, RZ, 0x1f, RZ ;  /* 0x0000001fff067819 */ /* 0x000fe800000006ff */
[----:B------:R-:W1:Y:S02]  /*8f10*/  SYNCS.PHASECHK.TRANS64.TRYWAIT P0, [R3+URZ+0x30], R6 ;  /* 0x00003006030075a7 */ /* 0x000e6400080011ff */
[----:B-1----:R-:W-:Y:S05]  /*8f20*/  @!P0 BRA `(.L_x_119) ;  /* 0x0000006000b88947 */ /* 0x002fea0003800000 */
.L_x_118:
[----:B------:R-:W-:Y:S05]  /*8f30*/  BSYNC B0 ;  /* 0x0000000000007941 */ /* 0x000fea0003800000 */
.L_x_117:
        /* <DEDUP_REMOVED lines=37> */
.L_x_116:
[----:B------:R-:W-:Y:S05]  /*9190*/  BSYNC B1 ;  /* 0x0000000000017941 */ /* 0x000fea0003800000 */
.L_x_115:
[----:B------:R-:W-:Y:S05]  /*91a0*/  VIADD R38, R37, UR40 ;  /* 0x0000002825267c36 */ /* 0x000fea0008000000 */
[----:B--2---:R-:W-:Y:S04]  /*91b0*/  SHF.R.U32.HI R3, RZ, 0x15, R38 ;  /* 0x00000015ff037819 */ /* 0x004fe80000011626 */
[----:B------:R-:W-:Y:S11]  /*91c0*/  LOP3.LUT P0, RZ, R3, 0x3, R80, 0x48, !PT ;  /* 0x0000000303ff7812 */ /* 0x000ff60007804850 */
[----:B------:R-:W-:Y:S02]  /*91d0*/  @!UPT UIADD3 URZ, UPT, UPT, URZ, URZ, URZ ;  /* 0x000000fffffff290 */ /* 0x000fe4000fffe0ff */
[----:B------:R-:W-:Y:S05]  /*91e0*/  @!P0 BRA `(.L_x_120) ;  /* 0x0000000000408947 */ /* 0x000fea0003800000 */
[----:B------:R-:W2:Y:S01]  /*91f0*/  LDCU.64 UR8, c[0x4][0x70] ;  /* 0x01000e00ff0877ac */ /* 0x000ea20008000a00 */
[----:B-1----:R-:W-:Y:S01]  /*9200*/  MOV R15, 0x0 ;  /* 0x00000000000f7802 */ /* 0x002fe20000000f00 */
[----:B------:R-:W-:Y:S02]  /*9210*/  HFMA2 R12, -RZ, RZ, 0, 5.9604644775390625e-08 ;  /* 0x00000001ff0c7431 */ /* 0x000fe400000001ff */
[----:B------:R-:W-:Y:S02]  /*9220*/  IMAD.MOV.U32 R8, RZ, RZ, 0x192 ;  /* 0x00000192ff087424 */ /* 0x000fe400078e00ff */
[----:B------:R-:W-:Y:S01]  /*9230*/  IMAD.MOV.U32 R13, RZ, RZ, RZ ;  /* 0x000000ffff0d7224 */ /* 0x000fe200078e00ff */
[----:B------:R-:W1:Y:S01]  /*9240*/  LDCU.64 UR6, c[0x4][0x78] ;  /* 0x01000f00ff0677ac */ /* 0x000e620008000a00 */
[----:B------:R-:W4:Y:S01]  /*9250*/  LDC.64 R14, c[0x4][R15] ;  /* 0x010000000f0e7b82 */ /* 0x000f220000000a00 */
[----:B------:R-:W5:Y:S01]  /*9260*/  LDCU.64 UR4, c[0x4][0x10] ;  /* 0x01000200ff0477ac */ /* 0x000f620008000a00 */
[----:B--2---:R-:W-:Y:S01]  /*9270*/  MOV R5, UR9 ;  /* 0x0000000900057c02 */ /* 0x004fe20008000f00 */
[----:B------:R-:W-:Y:S01]  /*9280*/  IMAD.U32 R4, RZ, RZ, UR8 ;  /* 0x00000008ff047e24 */ /* 0x000fe2000f8e00ff */
[----:B-1----:R-:W-:Y:S01]  /*9290*/  MOV R7, UR7 ;  /* 0x0000000700077c02 */ /* 0x002fe20008000f00 */
[----:B------:R-:W-:Y:S01]  /*92a0*/  IMAD.U32 R6, RZ, RZ, UR6 ;  /* 0x00000006ff067e24 */ /* 0x000fe2000f8e00ff */
[----:B-----5:R-:W-:Y:S01]  /*92b0*/  MOV R11, UR5 ;  /* 0x00000005000b7c02 */ /* 0x020fe20008000f00 */
[----:B------:R-:W-:Y:S02]  /*92c0*/  IMAD.U32 R10, RZ, RZ, UR4 ;  /* 0x00000004ff0a7e24 */ /* 0x000fe4000f8e00ff */
[----:B------:R-:W-:Y:S07]  /*92d0*/  LEPC R20, `(.L_x_120) ;  /* 0x000000001014794e */ /* 0x000fee0000000000 */
[----:B---34-:R-:W-:Y:S05]  /*92e0*/  CALL.ABS.NOINC R14 ;  /* 0x000000000e007343 */ /* 0x018fea0003c00000 */
.L_x_120:
[----:B------:R-:W-:Y:S05]  /*92f0*/  WARPSYNC.ALL ;  /* 0x0000000000007948 */ /* 0x000fea0003800000 */
[----:B------:R-:W-:Y:S01]  /*9300*/  R2UR UR4, R38 ;  /* 0x00000000260472ca */ /* 0x000fe200000e0000 */
[----:B------:R-:W-:Y:S01]  /*9310*/  BSSY.RECONVERGENT B0, `(.L_x_121) ;  /* 0x000008b000007945 */ /* 0x000fe20003800200 */
[----:B------:R-:W-:Y:S02]  /*9320*/  ISETP.NE.AND P6, PT, R100, RZ, PT ;  /* 0x000000ff6400720c */ /* 0x000fe40003fc5270 */
[----:B------:R-:W-:Y:S02]  /*9330*/  ISETP.NE.AND P0, PT, R95, RZ, PT ;  /* 0x000000ff5f00720c */ /* 0x000fe40003f05270 */
[----:B------:R-:W-:Y:S02]  /*9340*/  MOV R3, UR48 ;  /* 0x0000003000037c02 */ /* 0x000fe40008000f00 */
[----:B------:R-:W-:Y:S05]  /*9350*/  MOV R0, UR54 ;  /* 0x0000003600007c02 */ /* 0x000fea0008000f00 */
[----:B-1----:R-:W1:Y:S02]  /*9360*/  LDTM.x32 R4, tmem[UR4] ;  /* 0x00000004000479ee */ /* 0x002e6400082c0000 */
        /* <DEDUP_REMOVED lines=133> */
.L_x_122:
[----:B------:R-:W-:Y:S05]  /*9bc0*/  BSYNC.RECONVERGENT B0 ;  /* 0x0000000000007941 */ /* 0x000fea0003800200 */
.L_x_121:
[----:B------:R-:W-:Y:S01]  /*9bd0*/  BAR.SYNC.DEFER_BLOCKING 0x1, 0x80 ;  /* 0x0042000000007b1d */ /* 0x000fe20000010000 */
[----:B------:R-:W-:Y:S01]  /*9be0*/  UIADD3 UR5, UPT, UPT, UR48, 0x1, URZ ;  /* 0x0000000130057890 */ /* 0x000fe2000fffe0ff */
[----:B------:R-:W-:Y:S01]  /*9bf0*/  HFMA2 R39, -RZ, RZ, 0, 0 ;  /* 0x00000000ff277431 */ /* 0x000fe200000001ff */
        /* <DEDUP_REMOVED lines=20> */
.L_x_126:
[----:B------:R-:W-:Y:S05]  /*9d40*/  BSYNC B0 ;  /* 0x0000000000007941 */ /* 0x000fea0003800000 */
.L_x_125:
[----:B------:R-:W-:Y:S11]  /*9d50*/  ISETP.NE.AND P0, PT, R103, RZ, PT ;  /* 0x000000ff6700720c */ /* 0x000ff60003f05270 */
[----:B------:R-:W-:Y:S02]  /*9d60*/  @!UPT UIADD3 URZ, UPT, UPT, URZ, URZ, URZ ;  /* 0x000000fffffff290 */ /* 0x000fe4000fffe0ff */
[----:B------:R2:W4:Y:S01]  /*9d70*/  @P0 LDS R40, [R4+0x200] ;  /* 0x0002000004280984 */ /* 0x0005220000000800 */
[C---:B-1----:R-:W-:Y:S02]  /*9d80*/  @P0 IMAD R3, R101.reuse, 0x4000, R79 ;  /* 0x0000400065030824 */ /* 0x042fe400078e024f */
[C---:B------:R-:W-:Y:S01]  /*9d90*/  @P0 IMAD R5, R101.reuse, 0x4000, R90 ;  /* 0x0000400065050824 */ /* 0x040fe200078e025a */
[----:B------:R2:W1:Y:S01]  /*9da0*/  @P0 LDS R45, [R4+0x400] ;  /* 0x00040000042d0984 */ /* 0x0004620000000800 */
[----:B------:R-:W-:Y:S03]  /*9db0*/  VIADD R101, R101, 0x1 ;  /* 0x0000000165657836 */ /* 0x000fe60000000000 */
        /* <DEDUP_REMOVED lines=29> */
[----:B------:R2:W1:Y:S01]  /*9f90*/  @P0 LDS R72, [R5+0xe00] ;  /* 0x000e000005480984 */ /* 0x0004620000000800 */
[C---:B------:R-:W-:Y:S04]  /*9fa0*/  ISETP.NE.AND P0, PT, R101.reuse, 0x4, PT ;  /* 0x000000046500780c */ /* 0x040fe80003f05270 */
[----:B------:R-:W-:Y:S02]  /*9fb0*/  SEL R101, R101, RZ, P0 ;  /* 0x000000ff65657207 */ /* 0x000fe40000000000 */
[----:B----4-:R-:W-:Y:S02]  /*9fc0*/  SEL R39, RZ, 0x1, P0 ;  /* 0x00000001ff277807 */ /* 0x010fe40000000000 */
.L_x_124:
[----:B------:R-:W-:Y:S05]  /*9fd0*/  BSYNC B1 ;  /* 0x0000000000017941 */ /* 0x000fea0003800000 */
.L_x_123:
        /* <DEDUP_REMOVED lines=21> */
.L_x_128:
        /* <DEDUP_REMOVED lines=9> */
[----:B------:R-:W-:Y:S02]  /*a1c0*/  @P6 SHF.L.U32 R104, R39, 0x1f, RZ ;  /* 0x0000001f27686819 */ /* 0x000fe400000006ff */
        /* <DEDUP_REMOVED lines=131> */
.L_x_130:
[----:B------:R-:W-:Y:S05]  /*aa00*/  BSYNC.RECONVERGENT B0 ;  /* 0x0000000000007941 */ /* 0x000fea0003800200 */
.L_x_129:
        /* <DEDUP_REMOVED lines=19> */
[----:B------:R-:W-:Y:S04]  /*ab40*/  SHF.L.U32 R6, R39, 0x1f, RZ ;  /* 0x0000001f27067819 */ /* 0x000fe800000006ff */
[----:B------:R-:W1:Y:S02]  /*ab50*/  SYNCS.PHASECHK.TRANS64.TRYWAIT P0, [R3+URZ+0x30], R6 ;  /* 0x00003006030075a7 */ /* 0x000e6400080011ff */
[----:B-1----:R-:W-:Y:S05]  /*ab60*/  @!P0 BRA `(.L_x_135) ;  /* 0x0000004400d08947 */ /* 0x002fea0003800000 */
.L_x_134:
[----:B------:R-:W-:Y:S05]  /*ab70*/  BSYNC B0 ;  /* 0x0000000000007941 */ /* 0x000fea0003800000 */
.L_x_133:
[----:B------:R-:W-:Y:S11]  /*ab80*/  ISETP.NE.AND P0, PT, R103, RZ, PT ;  /* 0x000000ff6700720c */ /* 0x000ff60003f05270 */
[----:B------:R-:W-:Y:S02]  /*ab90*/  @!UPT UIADD3 URZ, UPT, UPT, URZ, URZ, URZ ;  /* 0x000000fffffff290 */ /* 0x000fe4000fffe0ff */
[----:B------:R-:W2:Y:S01]  /*aba0*/  @P0 LDS R40, [R4+0x200] ;  /* 0x0002000004280984 */ /* 0x000ea20000000800 */
[C---:B-1----:R-:W-:Y:S02]  /*abb0*/  @P0 IMAD R3, R101.reuse, 0x4000, R79 ;  /* 0x0000400065030824 */ /* 0x042fe400078e024f */
[C---:B------:R-:W-:Y:S01]  /*abc0*/  @P0 IMAD R5, R101.reuse, 0x4000, R90 ;  /* 0x0000400065050824 */ /* 0x040fe200078e025a */
[----:B------:R-:W4:Y:S01]  /*abd0*/  @P0 LDS R45, [R4+0x400] ;  /* 0x00040000042d0984 */ /* 0x000f220000000800 */
[----:B------:R-:W-:Y:S03]  /*abe0*/  VIADD R101, R101, 0x1 ;  /* 0x0000000165657836 */ /* 0x000fe60000000000 */
[----:B------:R-:W1:Y:S04]  /*abf0*/  @P0 LDS R49, [R4+0x600] ;  /* 0x0006000004310984 */ /* 0x000e680000000800 */
        /* <DEDUP_REMOVED lines=30> */
[----:B-----5:R-:W-:Y:S02]  /*ade0*/  SEL R0, RZ, 0x1, P0 ;  /* 0x00000001ff007807 */ /* 0x020fe40000000000 */
[----:B------:R-:W-:Y:S02]  /*adf0*/  SEL R101, R101, RZ, P0 ;  /* 0x000000ff65657207 */ /* 0x000fe40000000000 */
[----:B--2-4-:R-:W-:Y:S02]  /*ae00*/  LOP3.LUT R39, R39, R0, RZ, 0x3c, !PT ;  /* 0x0000000027277212 */ /* 0x014fe400078e3cff */
.L_x_132:
[----:B------:R-:W-:Y:S05]  /*ae10*/  BSYNC B1 ;  /* 0x0000000000017941 */ /* 0x000fea0003800000 */
.L_x_131:
[----:B------:R-:W-:Y:S05]  /*ae20*/  VIADD R38, R37, UR40 ;  /* 0x0000002825267c36 */ /* 0x000fea0008000000 */
[----:B-1----:R-:W-:Y:S04]  /*ae30*/  SHF.R.U32.HI R3, RZ, 0x15, R38 ;  /* 0x00000015ff037819 */ /* 0x002fe80000011626 */
[----:B------:R-:W-:Y:S11]  /*ae40*/  LOP3.LUT P0, RZ, R3, 0x3, R80, 0x48, !PT ;  /* 0x0000000303ff7812 */ /* 0x000ff60007804850 */
[----:B------:R-:W-:Y:S02]  /*ae50*/  @!UPT UIADD3 URZ, UPT, UPT, URZ, URZ, URZ ;  /* 0x000000fffffff290 */ /* 0x000fe4000fffe0ff */
[----:B------:R-:W-:Y:S05]  /*ae60*/  @!P0 BRA `(.L_x_136) ;  /* 0x0000000000408947 */ /* 0x000fea0003800000 */
[----:B------:R-:W1:Y:S01]  /*ae70*/  LDCU.64 UR8, c[0x4][0x70] ;  /* 0x01000e00ff0877ac */ /* 0x000e620008000a00 */
[----:B------:R-:W-:Y:S01]  /*ae80*/  MOV R15, 0x0 ;  /* 0x00000000000f7802 */ /* 0x000fe20000000f00 */
[----:B------:R-:W-:Y:S02]  /*ae90*/  HFMA2 R12, -RZ, RZ, 0, 5.9604644775390625e-08 ;  /* 0x00000001ff0c7431 */ /* 0x000fe400000001ff */
[----:B------:R-:W-:Y:S02]  /*aea0*/  IMAD.MOV.U32 R8, RZ, RZ, 0x192 ;  /* 0x00000192ff087424 */ /* 0x000fe400078e00ff */
[----:B------:R-:W-:Y:S01]  /*aeb0*/  IMAD.MOV.U32 R13, RZ, RZ, RZ ;  /* 0x000000ffff0d7224 */ /* 0x000fe200078e00ff */
[----:B------:R-:W2:Y:S01]  /*aec0*/  LDCU.64 UR6, c[0x4][0x78] ;  /* 0x01000f00ff0677ac */ /* 0x000ea20008000a00 */
[----:B------:R-:W4:Y:S01]  /*aed0*/  LDC.64 R14, c[0x4][R15] ;  /* 0x010000000f0e7b82 */ /* 0x000f220000000a00 */
[----:B------:R-:W5:Y:S01]  /*aee0*/  LDCU.64 UR4, c[0x4][0x10] ;  /* 0x01000200ff0477ac */ /* 0x000f620008000a00 */
[----:B-1----:R-:W-:Y:S01]  /*aef0*/  MOV R5, UR9 ;  /* 0x0000000900057c02 */ /* 0x002fe20008000f00 */
[----:B------:R-:W-:Y:S01]  /*af00*/  IMAD.U32 R4, RZ, RZ, UR8 ;  /* 0x00000008ff047e24 */ /* 0x000fe2000f8e00ff */
[----:B--2---:R-:W-:Y:S01]  /*af10*/  MOV R7, UR7 ;  /* 0x0000000700077c02 */ /* 0x004fe20008000f00 */
[----:B------:R-:W-:Y:S01]  /*af20*/  IMAD.U32 R6, RZ, RZ, UR6 ;  /* 0x00000006ff067e24 */ /* 0x000fe2000f8e00ff */
[----:B-----5:R-:W-:Y:S01]  /*af30*/  MOV R11, UR5 ;  /* 0x00000005000b7c02 */ /* 0x020fe20008000f00 */
[----:B------:R-:W-:Y:S02]  /*af40*/  IMAD.U32 R10, RZ, RZ, UR4 ;  /* 0x00000004ff0a7e24 */ /* 0x000fe4000f8e00ff */
[----:B------:R-:W-:Y:S07]  /*af50*/  LEPC R20, `(.L_x_136) ;  /* 0x000000001014794e */ /* 0x000fee0000000000 */
[----:B---34-:R-:W-:Y:S05]  /*af60*/  CALL.ABS.NOINC R14 ;  /* 0x000000000e007343 */ /* 0x018fea0003c00000 */
.L_x_136:
[----:B------:R-:W-:Y:S05]  /*af70*/  WARPSYNC.ALL ;  /* 0x0000000000007948 */ /* 0x000fea0003800000 */
[----:B------:R-:W-:Y:S01]  /*af80*/  R2UR UR4, R38 ;  /* 0x00000000260472ca */ /* 0x000fe200000e0000 */
[----:B------:R-:W-:Y:S01]  /*af90*/  BSSY.RECONVERGENT B0, `(.L_x_137) ;  /* 0x000008d000007945 */ /* 0x000fe20003800200 */
[----:B------:R-:W-:Y:S02]  /*afa0*/  ISETP.NE.AND P6, PT, R100, RZ, PT ;  /* 0x000000ff6400720c */ /* 0x000fe40003fc5270 */
[----:B------:R-:W-:Y:S02]  /*afb0*/  ISETP.NE.AND P0, PT, R95, RZ, PT ;  /* 0x000000ff5f00720c */ /* 0x000fe40003f05270 */
[----:B------:R-:W-:Y:S02]  /*afc0*/  MOV R3, UR50 ;  /* 0x0000003200037c02 */ /* 0x000fe40008000f00 */
[----:B------:R-:W-:Y:S05]  /*afd0*/  MOV R0, UR54 ;  /* 0x0000003600007c02 */ /* 0x000fea0008000f00 */
[----:B------:R-:W1:Y:S02]  /*afe0*/  LDTM.x32 R4, tmem[UR4] ;  /* 0x00000004000479ee */ /* 0x000e6400082c0000 */
        /* <DEDUP_REMOVED lines=109> */
[----:B------:R-:W-:Y:S02]  /*b6c0*/  UIADD3 UR5, UPT, UPT, UR46, 0x200, URZ ;  /* 0x000002002e057890 */ /* 0x000fe4000fffe0ff */
[----:B------:R-:W-:Y:S02]  /*b6d0*/  UIADD3 UR4, UP0, UPT, UR56, 0x880, URZ ;  /* 0x0000088038047890 */ /* 0x000fe4000ff1e0ff */
[----:B------:R-:W-:Y:S02]  /*b6e0*/  UIADD3 UR10, UPT, UPT, UR53, UR40, URZ ;  /* 0x00000028350a7290 */ /* 0x000fe4000fffe0ff */
[----:B------:R-:W-:Y:S01]  /*b6f0*/  MOV R88, UR5 ;  /* 0x0000000500587c02 */ /* 0x000fe20008000f00 */
[----:B------:R-:W-:Y:S01]  /*b700*/  UIADD3.X UR5, UPT, UPT, URZ, UR57, URZ, UP0, !UPT ;  /* 0x00000039ff057290 */ /* 0x000fe200087fe4ff */
[----:B------:R-:W-:Y:S02]  /*b710*/  UMOV UR9, UR49 ;  /* 0x0000003100097c82 */ /* 0x000fe40008000000 */
[----:B------:R-:W-:Y:S01]  /*b720*/  R2UR UR8, R88 ;  /* 0x00000000580872ca */ /* 0x000fe200000e0000 */
[----:B------:R-:W-:Y:S01]  /*b730*/  UMOV UR11, UR36 ;  /* 0x00000024000b7c82 */ /* 0x000fe20008000000 */
[----:B------:R-:W-:Y:S02]  /*b740*/  UIADD3 UR17, UPT, UPT, UR49, 0x20, URZ ;  /* 0x0000002031117890 */ /* 0x000fe4000fffe0ff */
[----:B------:R-:W-:Y:S01]  /*b750*/  UIADD3 UR16, UPT, UPT, UR46, 0x1200, URZ ;  /* 0x000012002e107890 */ /* 0x000fe2000fffe0ff */
        /* <DEDUP_REMOVED lines=12> */
[----:B------:R2:W-:Y:S05]  /*b820*/  UTMASTG.3D [UR20], [UR4] ;  /* 0x00000014040073b5 */ /* 0x0005ea0008010000 */
[----:B------:R2:W-:Y:S01]  /*b830*/  UTMASTG.3D [UR12], [UR4] ;  /* 0x0000000c040073b5 */ /* 0x0005e20008010000 */
[----:B------:R0:W-:Y:S01]  /*b840*/  UTMACMDFLUSH ;  /* 0x00000000000079b7 */ /* 0x0001e20000000000 */
[----:B--2---:R-:W-:Y:S04]  /*b850*/  DEPBAR.LE SB0, 0x1 ;  /* 0x000080400000791a */ /* 0x004fe80000000000 */
.L_x_138:
[----:B------:R-:W-:Y:S05]  /*b860*/  BSYNC.RECONVERGENT B0 ;  /* 0x0000000000007941 */ /* 0x000fea0003800200 */
.L_x_137:
        /* <DEDUP_REMOVED lines=22> */
.L_x_142:
[----:B------:R-:W-:Y:S05]  /*b9d0*/  BSYNC B0 ;  /* 0x0000000000007941 */ /* 0x000fea0003800000 */
.L_x_141:
        /* <DEDUP_REMOVED lines=41> */
.L_x_140:
[----:B------:R-:W-:Y:S05]  /*bc70*/  BSYNC B1 ;  /* 0x0000000000017941 */ /* 0x000fea0003800000 */
.L_x_139:
        /* <DEDUP_REMOVED lines=21> */
.L_x_144:
        /* <DEDUP_REMOVED lines=141> */
.L_x_146:
[----:B------:R-:W-:Y:S05]  /*c6a0*/  BSYNC.RECONVERGENT B0 ;  /* 0x0000000000007941 */ /* 0x000fea0003800200 */
.L_x_145:
        /* <DEDUP_REMOVED lines=22> */
.L_x_150:
[----:B------:R-:W-:Y:S05]  /*c810*/  BSYNC B0 ;  /* 0x0000000000007941 */ /* 0x000fea0003800000 */
.L_x_149:
        /* <DEDUP_REMOVED lines=41> */
.L_x_148:
[----:B------:R-:W-:Y:S05]  /*cab0*/  BSYNC B1 ;  /* 0x0000000000017941 */ /* 0x000fea0003800000 */
.L_x_147:
        /* <DEDUP_REMOVED lines=21> */
.L_x_152:
        /* <DEDUP_REMOVED lines=141> */
.L_x_154:
[----:B------:R-:W-:Y:S05]  /*d4e0*/  BSYNC.RECONVERGENT B0 ;  /* 0x0000000000007941 */ /* 0x000fea0003800200 */
.L_x_153:
[----:B------:R-:W-:Y:S01]  /*d4f0*/  BAR.SYNC.DEFER_BLOCKING 0x1, 0x80 ;  /* 0x0042000000007b1d */ /* 0x000fe20000010000 */
[----:B------:R-:W-:Y:S02]  /*d500*/  UIADD3 UR4, UPT, UPT, UR47, 0x1, URZ ;  /* 0x000000012f047890 */ /* 0x000fe4000fffe0ff */
[----:B------:R-:W-:Y:S02]  /*d510*/  UISETP.NE.AND UP0, UPT, UR37, URZ, UPT ;  /* 0x000000ff2500728c */ /* 0x000fe4000bf05270 */
[----:B------:R-:W-:Y:S02]  /*d520*/  UISETP.NE.AND UP1, UPT, UR4, 0x4, UPT ;  /* 0x000000040400788c */ /* 0x000fe4000bf25270 */
[----:B------:R-:W-:Y:S02]  /*d530*/  USEL UR40, URZ, 0xe0, !UP0 ;  /* 0x000000e0ff287887 */ /* 0x000fe4000c000000 */
[----:B------:R-:W-:Y:S01]  /*d540*/  USEL UR52, UR4, URZ, UP1 ;  /* 0x000000ff04347287 */ /* 0x000fe20008800000 */
[----:B------:R2:W-:Y:S01]  /*d550*/  @P6 SYNCS.ARRIVE.TRANS64.RED.A1T0 RZ, [R0+URZ], RZ ;  /* 0x000000ff00ff69a7 */ /* 0x0005e200081004ff */
[----:B------:R-:W-:Y:S01]  /*d560*/  BSSY B1, `(.L_x_155) ;  /* 0x0000033000017945 */ /* 0x000fe20003800000 */
[----:B------:R-:W4:Y:S02]  /*d570*/  @P6 SYNCS.PHASECHK.TRANS64.TRYWAIT P0, [R3+URZ+0x30], R104 ;  /* 0x00003068030065a7 */ /* 0x000f2400080011ff */
[----:B----4-:R-:W-:Y:S01]  /*d580*/  @P6 SEL R102, RZ, 0x1, !P0 ;  /* 0x00000001ff666807 */ /* 0x010fe20004000000 */
[----:B--2---:R-:W-:Y:S06]  /*d590*/  @!P6 BRA `(.L_x_156) ;  /* 0x0000000000bce947 */ /* 0x004fec0003800000 */
        /* <DEDUP_REMOVED lines=10> */
.L_x_158:
[----:B------:R-:W-:Y:S05]  /*d640*/  BSYNC B0 ;  /* 0x0000000000007941 */ /* 0x000fea0003800000 */
.L_x_157:
[----:B------:R-:W-:Y:S11]  /*d650*/  ISETP.NE.AND P0, PT, R103, RZ, PT ;  /* 0x000000ff6700720c */ /* 0x000ff60003f05270 */
[----:B------:R-:W-:Y:S02]  /*d660*/  @!UPT UIADD3 URZ, UPT, UPT, URZ, URZ, URZ ;  /* 0x000000fffffff290 */ /* 0x000fe4000fffe0ff */
[----:B------:R2:W4:Y:S01]  /*d670*/  @P0 LDS R40, [R4+0x200] ;  /* 0x0002000004280984 */ /* 0x0005220000000800 */
[C---:B-1----:R-:W-:Y:S01]  /*d680*/  @P0 IMAD R3, R101.reuse, 0x4000, R79 ;  /* 0x0000400065030824 */ /* 0x042fe200078e024f */
[----:B------:R-:W-:Y:S02]  /*d690*/  @P0 LEA R101, R101, R90, 0xe ;  /* 0x0000005a65650211 */ /* 0x000fe400078e70ff */
        /* <DEDUP_REMOVED lines=31> */
.L_x_156:
[----:B------:R-:W-:Y:S05]  /*d890*/  BSYNC B1 ;  /* 0x0000000000017941 */ /* 0x000fea0003800000 */
.L_x_155:
        /* <DEDUP_REMOVED lines=21> */
.L_x_160:
[----:B------:R-:W-:Y:S05]  /*d9f0*/  WARPSYNC.ALL ;  /* 0x0000000000007948 */ /* 0x000fea0003800000 */
[----:B------:R-:W-:Y:S01]  /*da00*/  R2UR UR4, R37 ;  /* 0x00000000250472ca */ /* 0x000fe200000e0000 */
[----:B------:R-:W-:Y:S01]  /*da10*/  BSSY.RECONVERGENT B0, `(.L_x_161) ;  /* 0x0000083000007945 */ /* 0x000fe20003800200 */
[----:B------:R-:W-:Y:S11]  /*da20*/  ISETP.NE.AND P0, PT, R95, RZ, PT ;  /* 0x000000ff5f00720c */ /* 0x000ff60003f05270 */
[----:B-1----:R-:W1:Y:S02]  /*da30*/  LDTM.x32 R4, tmem[UR4] ;  /* 0x00000004000479ee */ /* 0x002e6400082c0000 */
        /* <DEDUP_REMOVED lines=128> */
.L_x_162:
[----:B------:R-:W-:Y:S05]  /*e240*/  BSYNC.RECONVERGENT B0 ;  /* 0x0000000000007941 */ /* 0x000fea0003800200 */
.L_x_161:
[----:B------:R-:W-:Y:S01]  /*e250*/  BAR.SYNC.DEFER_BLOCKING 0x1, 0x80 ;  /* 0x0042000000007b1d */ /* 0x000fe20000010000 */
[----:B------:R-:W-:Y:S09]  /*e260*/  UISETP.NE.AND UP0, UPT, UR55, -0x8, UPT ;  /* 0xfffffff83700788c */ /* 0x000ff2000bf05270 */
[----:B------:R-:W-:Y:S05]  /*e270*/  BRA.U !UP0, `(.L_x_163) ;  /* 0x0000000108287547 */ /* 0x000fea000b800000 */
[----:B------:R-:W-:Y:S01]  /*e280*/  ISETP.NE.AND P0, PT, R100, RZ, PT ;  /* 0x000000ff6400720c */ /* 0x000fe20003f05270 */
[----:B------:R-:W-:Y:S01]  /*e290*/  IMAD.U32 R3, RZ, RZ, UR52 ;  /* 0x00000034ff037e24 */ /* 0x000fe2000f8e00ff */
[----:B------:R-:W-:Y:S01]  /*e2a0*/  UIADD3 UR4, UPT, UPT, UR52, 0x1, URZ ;  /* 0x0000000134047890 */ /* 0x000fe2000fffe0ff */
[----:B------:R-:W-:Y:S03]  /*e2b0*/  IMAD.U32 R0, RZ, RZ, UR54 ;  /* 0x00000036ff007e24 */ /* 0x000fe6000f8e00ff */
[----:B------:R-:W-:Y:S04]  /*e2c0*/  UISETP.NE.AND UP0, UPT, UR4, 0x4, UPT ;  /* 0x000000040400788c */ /* 0x000fe8000bf05270 */
[----:B------:R-:W-:Y:S03]  /*e2d0*/  USEL UR52, UR4, URZ, UP0 ;  /* 0x000000ff04347287 */ /* 0x000fe60008000000 */
[----:B------:R-:W-:Y:S05]  /*e2e0*/  @P0 LEA R3, R3, UR46, 0x3 ;  /* 0x0000002e03030c11 */ /* 0x000fea000f8e18ff */
[----:B------:R-:W-:Y:S05]  /*e2f0*/  @P0 VIADD R3, R3, 0x50 ;  /* 0x0000005003030836 */ /* 0x000fea0000000000 */
[----:B------:R-:W-:Y:S04]  /*e300*/  @P0 PRMT R0, R0, 0x654, R3 ;  /* 0x0000065400000816 */ /* 0x000fe80000000003 */
[----:B------:R2:W-:Y:S03]  /*e310*/  @P0 SYNCS.ARRIVE.TRANS64.RED.A1T0 RZ, [R0+URZ], RZ ;  /* 0x000000ff00ff09a7 */ /* 0x0005e600081004ff */
.L_x_163:
[----:B------:R-:W-:Y:S01]  /*e320*/  R2UR UR6, R99 ;  /* 0x00000000630672ca */ /* 0x000fe200000e0000 */
[----:B------:R-:W-:Y:S01]  /*e330*/  UIADD3 UR55, UPT, UPT, UR55, 0x8, URZ ;  /* 0x0000000837377890 */ /* 0x000fe2000fffe0ff */
[----:B------:R-:W-:Y:S01]  /*e340*/  R2UR UR5, R85 ;  /* 0x00000000550572ca */ /* 0x000fe200000e0000 */
[----:B------:R-:W-:Y:S01]  /*e350*/  ULOP3.LUT UR37, UR37, 0x1, URZ, 0x3c, !UPT ;  /* 0x0000000125257892 */ /* 0x000fe2000f8e3cff */
[----:B------:R-:W-:Y:S02]  /*e360*/  R2UR UR4, R86 ;  /* 0x00000000560472ca */ /* 0x000fe400000e0000 */
[----:B------:R-:W-:Y:S02]  /*e370*/  R2UR UR36, R97 ;  /* 0x00000000612472ca */ /* 0x000fe400000e0000 */
[C---:B------:R-:W-:Y:S04]  /*e380*/  ISETP.NE.AND P0, PT, R91.reuse, 0x2, PT ;  /* 0x000000025b00780c */ /* 0x040fe80003f05270 */
[----:B--2---:R-:W-:Y:S01]  /*e390*/  SEL R0, RZ, 0x1, P0 ;  /* 0x00000001ff007807 */ /* 0x004fe20000000000 */
[----:B------:R-:W-:Y:S01]  /*e3a0*/  UISETP.NE.AND UP0, UPT, UR6, URZ, UPT ;  /* 0x000000ff0600728c */ /* 0x000fe2000bf05270 */
[----:B------:R-:W-:Y:S01]  /*e3b0*/  SEL R91, R91, RZ, P0 ;  /* 0x000000ff5b5b7207 */ /* 0x000fe20000000000 */
[----:B------:R-:W-:Y:S01]  /*e3c0*/  UIADD3 UR27, UPT, UPT, UR38, UR5, URZ ;  /* 0x00000005261b7290 */ /* 0x000fe2000fffe0ff */
[----:B------:R-:W-:Y:S01]  /*e3d0*/  LOP3.LUT R93, R93, R0, RZ, 0x3c, !PT ;  /* 0x000000005d5d7212 */ /* 0x000fe200078e3cff */
[----:B------:R-:W-:Y:S05]  /*e3e0*/  UIADD3 UR26, UPT, UPT, UR39, UR4, URZ ;  /* 0x00000004271a7290 */ /* 0x000fea000fffe0ff */
[----:B------:R-:W-:Y:S07]  /*e3f0*/  BRA.U UP0, `(.L_x_164) ;  /* 0xffffff7d00b07547 */ /* 0x000fee000b83ffff */
[----:B------:R-:W-:Y:S01]  /*e400*/  R2UR UR4, R87 ;  /* 0x00000000570472ca */ /* 0x000fe200000e0000 */
[----:B------:R-:W-:-:S12]  /*e410*/  UIADD3 UR5, UPT, UPT, UR46, 0xd0, URZ ;  /* 0x000000d02e057890 */ /* 0x000fd8000fffe0ff */
[----:B------:R-:W-:Y:S02]  /*e420*/  UISETP.NE.AND UP0, UPT, UR4, URZ, UPT ;  /* 0x000000ff0400728c */ /* 0x000fe4000bf05270 */
[----:B------:R-:W-:-:S04]  /*e430*/  ULOP3.LUT UR4, UR54, 0x1, URZ, 0x3c, !UPT ;  /* 0x0000000136047892 */ /* 0x000fc8000f8e3cff */
[----:B------:R-:W-:-:S09]  /*e440*/  UPRMT UR4, UR4, 0x654, UR5 ;  /* 0x0000065404047896 */ /* 0x000fd20008000005 */
[----:B------:R-:W-:Y:S01]  /*e450*/  SYNCS.ARRIVE.TRANS64.RED.A1T0 RZ, [UR4], RZ ;  /* 0x000000ffffff79a7 */ /* 0x000fe20008100404 */
[----:B------:R-:W-:Y:S01]  /*e460*/  SYNCS.ARRIVE.TRANS64.A1T0 RZ, [UR46+0xd0], RZ ;  /* 0x0000d0ffffff79a7 */ /* 0x000fe2000810002e */
[----:B------:R-:W-:Y:S05]  /*e470*/  BRA.U !UP0, `(.L_x_165) ;  /* 0x0000000108487547 */ /* 0x000fea000b800000 */
[----:B------:R-:W2:Y:S02]  /*e480*/  LDCU.64 UR4, c[0x0][0xa90] ;  /* 0x00015200ff0477ac */ /* 0x000ea40008000a00 */
[----:B--2---:R-:W-:-:S04]  /*e490*/  UISETP.NE.U32.AND UP0, UPT, UR4, URZ, UPT ;  /* 0x000000ff0400728c */ /* 0x004fc8000bf05070 */
[----:B------:R-:W-:-:S09]  /*e4a0*/  UISETP.NE.AND.EX UP0, UPT, UR5, URZ, UPT, UP0 ;  /* 0x000000ff0500728c */ /* 0x000fd2000bf05300 */
[----:B------:R-:W-:Y:S05]  /*e4b0*/  BRA.U UP0, `(.L_x_166) ;  /* 0x00000001000c7547 */ /* 0x000fea000b800000 */
[----:B------:R-:W-:-:S13]  /*e4c0*/  FSETP.NEU.AND P0, PT, R41, RZ, PT ;  /* 0x000000ff2900720b */ /* 0x000fda0003f0d000 */
[----:B------:R-:W-:Y:S05]  /*e4d0*/  @!P0 EXIT ;  /* 0x000000000000894d */ /* 0x000fea0003800000 */
[----:B------:R-:W-:Y:S05]  /*e4e0*/  BRA `(.L_x_165) ;  /* 0x00000000002c7947 */ /* 0x000fea0003800000 */
.L_x_166:
[----:B------:R-:W-:Y:S01]  /*e4f0*/  ISETP.NE.AND P0, PT, R89, RZ, PT ;  /* 0x000000ff5900720c */ /* 0x000fe20003f05270 */
[----:B------:R-:W-:-:S12]  /*e500*/  BSSY.RECONVERGENT B0, `(.L_x_165) ;  /* 0x0000009000007945 */ /* 0x000fd80003800200 */
[----:B------:R-:W-:Y:S05]  /*e510*/  @P0 BRA `(.L_x_167) ;  /* 0x0000000000140947 */ /* 0x000fea0003800000 */
[----:B------:R-:W2:Y:S02]  /*e520*/  LDCU.64 UR4, c[0x0][0xa88] ;  /* 0x00015100ff0477ac */ /* 0x000ea40008000a00 */
[----:B--2---:R-:W-:-:S04]  /*e530*/  ISETP.NE.U32.AND P0, PT, RZ, UR4, PT ;  /* 0x00000004ff007c0c */ /* 0x004fc8000bf05070 */
[----:B------:R-:W-:-:S13]  /*e540*/  ISETP.NE.AND.EX P0, PT, RZ, UR5, PT, P0 ;  /* 0x00000005ff007c0c */ /* 0x000fda000bf05300 */
[----:B------:R-:W-:Y:S05]  /*e550*/  @!P0 EXIT ;  /* 0x000000000000894d */ /* 0x000fea0003800000 */
[----:B------:R-:W-:Y:S05]  /*e560*/  BRA `(.L_x_168) ;  /* 0x0000000000087947 */ /* 0x000fea0003800000 */
.L_x_167:
[----:B------:R-:W-:-:S13]  /*e570*/  FSETP.NEU.AND P0, PT, R41, RZ, PT ;  /* 0x000000ff2900720b */ /* 0x000fda0003f0d000 */
[----:B------:R-:W-:Y:S05]  /*e580*/  @!P0 EXIT ;  /* 0x000000000000894d */ /* 0x000fea0003800000 */
.L_x_168:
[----:B------:R-:W-:Y:S05]  /*e590*/  BSYNC.RECONVERGENT B0 ;  /* 0x0000000000007941 */ /* 0x000fea0003800200 */
.L_x_165:
[----:B------:R-:W-:Y:S01]  /*e5a0*/  ULEA UR4, UR52, UR46, 0x3 ;  /* 0x0000002e34047291 */ /* 0x000fe2000f8e18ff */
[----:B------:R-:W-:-:S04]  /*e5b0*/  DEPBAR.LE SB0, 0x0 ;  /* 0x000080000000791a */ /* 0x000fc80000000000 */
[----:B------:R-:W-:-:S04]  /*e5c0*/  UIADD3 UR4, UPT, UPT, UR4, 0x50, URZ ;  /* 0x0000005004047890 */ /* 0x000fc8000fffe0ff */
[----:B------:R-:W-:-:S09]  /*e5d0*/  UPRMT UR4, UR54, 0x654, UR4 ;  /* 0x0000065436047896 */ /* 0x000fd20008000004 */
[----:B------:R-:W-:Y:S01]  /*e5e0*/  SYNCS.ARRIVE.TRANS64.RED.A1T0 RZ, [UR4], RZ ;  /* 0x000000ffffff79a7 */ /* 0x000fe20008100404 */
[----:B------:R-:W-:Y:S05]  /*e5f0*/  EXIT ;  /* 0x000000000000794d */ /* 0x000fea0003800000 */
.L_x_24:
[----:B------:R1:W1:Y:S02]  /*e600*/  SYNCS.PHASECHK.TRANS64.TRYWAIT P0, [R3+URZ+0xc0], R2 ;  /* 0x0000c002030075a7 */ /* 0x00026400080011ff */
[----:B-1----:R-:W-:Y:S05]  /*e610*/  @!P0 NANOSLEEP.SYNCS 0x989680 ;  /* 0x009896800000895d */ /* 0x002fea0003900000 */
[----:B------:R-:W1:Y:S02]  /*e620*/  @!P0 SYNCS.PHASECHK.TRANS64 P0, [R3+URZ+0xc0], R2 ;  /* 0x0000c002030085a7 */ /* 0x000e6400080010ff */
[----:B-1----:R-:W-:Y:S05]  /*e630*/  @!P0 BRA `(.L_x_24) ;  /* 0xfffffffc00f08947 */ /* 0x002fea000383ffff */
[----:B------:R-:W-:Y:S05]  /*e640*/  BRA `(.L_x_169) ;  /* 0xffffff3000787947 */ /* 0x000fea000383ffff */
.L_x_27:
[----:B------:R-:W-:-:S07]  /*e650*/  MOV R0, UR9 ;  /* 0x0000000900007c02 */ /* 0x000fce0008000f00 */
.L_x_170:
[----:B-1----:R1:W2:Y:S02]  /*e660*/  SYNCS.PHASECHK.TRANS64.TRYWAIT P0, [R0+URZ+0x18], R3 ;  /* 0x00001803000075a7 */ /* 0x0022a400080011ff */
[----:B--2---:R-:W-:Y:S05]  /*e670*/  @!P0 NANOSLEEP.SYNCS 0x989680 ;  /* 0x009896800000895d */ /* 0x004fea0003900000 */
[----:B------:R-:W2:Y:S02]  /*e680*/  @!P0 SYNCS.PHASECHK.TRANS64 P0, [R0+URZ+0x18], R3 ;  /* 0x00001803000085a7 */ /* 0x000ea400080010ff */
[----:B--2---:R-:W-:Y:S05]  /*e690*/  @!P0 BRA `(.L_x_170) ;  /* 0xfffffffc00f08947 */ /* 0x004fea000383ffff */
[----:B------:R-:W-:Y:S05]  /*e6a0*/  BRA `(.L_x_26) ;  /* 0xffffff3000e07947 */ /* 0x000fea000383ffff */
.L_x_29:
[----:B-1----:R1:W2:Y:S02]  /*e6b0*/  SYNCS.PHASECHK.TRANS64.TRYWAIT P0, [R3+URZ+0x80], R0 ;  /* 0x00008000030075a7 */ /* 0x0022a400080011ff */
[----:B--2---:R-:W-:Y:S05]  /*e6c0*/  @!P0 NANOSLEEP.SYNCS 0x989680 ;  /* 0x009896800000895d */ /* 0x004fea0003900000 */
[----:B------:R-:W2:Y:S02]  /*e6d0*/  @!P0 SYNCS.PHASECHK.TRANS64 P0, [R3+URZ+0x80], R0 ;  /* 0x00008000030085a7 */ /* 0x000ea400080010ff */
[----:B--2---:R-:W-:Y:S05]  /*e6e0*/  @!P0 BRA `(.L_x_29) ;  /* 0xfffffffc00f08947 */ /* 0x004fea000383ffff */
[----:B------:R-:W-:Y:S05]  /*e6f0*/  BRA `(.L_x_171) ;  /* 0xffffff34007c7947 */ /* 0x000fea000383ffff */
.L_x_33:
[----:B-1----:R-:W-:-:S07]  /*e700*/  MOV R0, UR4 ;  /* 0x0000000400007c02 */ /* 0x002fce0008000f00 */
.L_x_172:
[----:B-1----:R1:W2:Y:S02]  /*e710*/  SYNCS.PHASECHK.TRANS64.TRYWAIT P0, [R0+URZ], R3 ;  /* 0x00000003000075a7 */ /* 0x0022a400080011ff */
[----:B--2---:R-:W-:Y:S05]  /*e720*/  @!P0 NANOSLEEP.SYNCS 0x989680 ;  /* 0x009896800000895d */ /* 0x004fea0003900000 */
[----:B------:R-:W2:Y:S02]  /*e730*/  @!P0 SYNCS.PHASECHK.TRANS64 P0, [R0+URZ], R3 ;  /* 0x00000003000085a7 */ /* 0x000ea400080010ff */
[----:B--2---:R-:W-:Y:S05]  /*e740*/  @!P0 BRA `(.L_x_172) ;  /* 0xfffffffc00f08947 */ /* 0x004fea000383ffff */
[----:B------:R-:W-:Y:S05]  /*e750*/  BRA `(.L_x_173) ;  /* 0xffffff3c00207947 */ /* 0x000fea000383ffff */
.L_x_34:
[----:B------:R-:W-:-:S07]  /*e760*/  MOV R0, UR5 ;  /* 0x0000000500007c02 */ /* 0x000fce0008000f00 */
.L_x_174:
[----:B-1----:R1:W2:Y:S02]  /*e770*/  SYNCS.PHASECHK.TRANS64.TRYWAIT P0, [R0+URZ], R3 ;  /* 0x00000003000075a7 */ /* 0x0022a400080011ff */
[----:B--2---:R-:W-:Y:S05]  /*e780*/  @!P0 NANOSLEEP.SYNCS 0x989680 ;  /* 0x009896800000895d */ /* 0x004fea0003900000 */
[----:B------:R-:W2:Y:S02]  /*e790*/  @!P0 SYNCS.PHASECHK.TRANS64 P0, [R0+URZ], R3 ;  /* 0x00000003000085a7 */ /* 0x000ea400080010ff */
[----:B--2---:R-:W-:Y:S05]  /*e7a0*/  @!P0 BRA `(.L_x_174) ;  /* 0xfffffffc00f08947 */ /* 0x004fea000383ffff */
[----:B------:R-:W-:Y:S05]  /*e7b0*/  BRA `(.L_x_175) ;  /* 0xffffff3c002c7947 */ /* 0x000fea000383ffff */
.L_x_37:
[----:B-1----:R1:W2:Y:S02]  /*e7c0*/  SYNCS.PHASECHK.TRANS64.TRYWAIT P0, [R0+URZ+0xb0], R5 ;  /* 0x0000b005000075a7 */ /* 0x0022a400080011ff */
[----:B--2---:R-:W-:Y:S05]  /*e7d0*/  @!P0 NANOSLEEP.SYNCS 0x989680 ;  /* 0x009896800000895d */ /* 0x004fea0003900000 */
[----:B------:R-:W2:Y:S02]  /*e7e0*/  @!P0 SYNCS.PHASECHK.TRANS64 P0, [R0+URZ+0xb0], R5 ;  /* 0x0000b005000085a7 */ /* 0x000ea400080010ff */
[----:B--2---:R-:W-:Y:S05]  /*e7f0*/  @!P0 BRA `(.L_x_37) ;  /* 0xfffffffc00f08947 */ /* 0x004fea000383ffff */
[----:B------:R-:W-:Y:S05]  /*e800*/  BRA `(.L_x_176) ;  /* 0xffffff3c00887947 */ /* 0x000fea000383ffff */
.L_x_38:
[----:B------:R-:W-:-:S07]  /*e810*/  MOV R0, UR4 ;  /* 0x0000000400007c02 */ /* 0x000fce0008000f00 */
.L_x_177:
[----:B-1----:R1:W2:Y:S02]  /*e820*/  SYNCS.PHASECHK.TRANS64.TRYWAIT P0, [R0+URZ+0x90], R7 ;  /* 0x00009007000075a7 */ /* 0x0022a400080011ff */
[----:B--2---:R-:W-:Y:S05]  /*e830*/  @!P0 NANOSLEEP.SYNCS 0x989680 ;  /* 0x009896800000895d */ /* 0x004fea0003900000 */
[----:B------:R-:W2:Y:S02]  /*e840*/  @!P0 SYNCS.PHASECHK.TRANS64 P0, [R0+URZ+0x90], R7 ;  /* 0x00009007000085a7 */ /* 0x000ea400080010ff */
[----:B--2---:R-:W-:Y:S05]  /*e850*/  @!P0 BRA `(.L_x_177) ;  /* 0xfffffffc00f08947 */ /* 0x004fea000383ffff */
[----:B------:R-:W-:Y:S05]  /*e860*/  BRA `(.L_x_178) ;  /* 0xffffff3c00987947 */ /* 0x000fea000383ffff */
.L_x_39:
[----:B-1----:R1:W2:Y:S02]  /*e870*/  SYNCS.PHASECHK.TRANS64.TRYWAIT P1, [R0+URZ+0x80], R5 ;  /* 0x00008005000075a7 */ /* 0x0022a400080211ff */
[----:B--2---:R-:W-:Y:S05]  /*e880*/  @!P1 NANOSLEEP.SYNCS 0x989680 ;  /* 0x009896800000995d */ /* 0x004fea0003900000 */
[----:B------:R-:W2:Y:S02]  /*e890*/  @!P1 SYNCS.PHASECHK.TRANS64 P1, [R0+URZ+0x80], R5 ;  /* 0x00008005000095a7 */ /* 0x000ea400080210ff */
[----:B--2---:R-:W-:Y:S05]  /*e8a0*/  @!P1 BRA `(.L_x_39) ;  /* 0xfffffffc00f09947 */ /* 0x004fea000383ffff */
[----:B------:R-:W-:Y:S05]  /*e8b0*/  BRA `(.L_x_179) ;  /* 0xffffff3c00c87947 */ /* 0x000fea000383ffff */
.L_x_42:
[----:B------:R-:W-:-:S07]  /*e8c0*/  MOV R0, UR4 ;  /* 0x0000000400007c02 */ /* 0x000fce0008000f00 */
.L_x_180:
[----:B-1----:R1:W2:Y:S02]  /*e8d0*/  SYNCS.PHASECHK.TRANS64.TRYWAIT P0, [R0+URZ+0x90], R3 ;  /* 0x00009003000075a7 */ /* 0x0022a400080011ff */
[----:B--2---:R-:W-:Y:S05]  /*e8e0*/  @!P0 NANOSLEEP.SYNCS 0x989680 ;  /* 0x009896800000895d */ /* 0x004fea0003900000 */
[----:B------:R-:W2:Y:S02]  /*e8f0*/  @!P0 SYNCS.PHASECHK.TRANS64 P0, [R0+URZ+0x90], R3 ;  /* 0x00009003000085a7 */ /* 0x000ea400080010ff */
[----:B--2---:R-:W-:Y:S05]  /*e900*/  @!P0 BRA `(.L_x_180) ;  /* 0xfffffffc00f08947 */ /* 0x004fea000383ffff */
[----:B------:R-:W-:Y:S05]  /*e910*/  BRA `(.L_x_41) ;  /* 0xffffff40001c7947 */ /* 0x000fea000383ffff */
.L_x_51:
[----:B-1----:R-:W-:-:S04]  /*e920*/  MOV R5, UR5 ;  /* 0x0000000500057c02 */ /* 0x002fc80008000f00 */
[----:B------:R1:W2:Y:S03]  /*e930*/  SYNCS.PHASECHK.TRANS64.TRYWAIT P0, [R5+URZ+0x8], R6 ;  /* 0x00000806050075a7 */ /* 0x0002a600080011ff */
[----:B--2---:R-:W-:Y:S05]  /*e940*/  @!P0 NANOSLEEP.SYNCS 0x989680 ;  /* 0x009896800000895d */ /* 0x004fea0003900000 */
[----:B------:R-:W2:Y:S02]  /*e950*/  @!P0 SYNCS.PHASECHK.TRANS64 P0, [R5+URZ+0x8], R6 ;  /* 0x00000806050085a7 */ /* 0x000ea400080010ff */
[----:B--2---:R-:W-:Y:S05]  /*e960*/  @!P0 BRA `(.L_x_51) ;  /* 0xfffffffc00ec8947 */ /* 0x004fea000383ffff */
[----:B------:R-:W-:Y:S05]  /*e970*/  BRA `(.L_x_50) ;  /* 0xffffff4000d47947 */ /* 0x000fea000383ffff */
.L_x_53:
[----:B------:R-:W-:Y:S01]  /*e980*/  BSSY B0, `(.L_x_181) ;  /* 0x0000006000007945 */ /* 0x000fe20003800000 */
[----:B------:R-:W-:-:S07]  /*e990*/  MOV R15, 0xffffffff ;  /* 0xffffffff000f7802 */ /* 0x000fce0000000f00 */
[----:B-1---5:R-:W-:Y:S05]  /*e9a0*/  WARPSYNC.COLLECTIVE R15, `(.L_x_182) ;  /* 0x000000000f0c7348 */ /* 0x022fea0003c00000 */
[----:B------:R-:W-:Y:S02]  /*e9b0*/  ELECT P6, UR79, PT ;  /* 0x00000000004f782f */ /* 0x000fe400038c0000 */
[----:B------:R-:W-:Y:S01]  /*e9c0*/  MOV R14, UR79 ;  /* 0x0000004f000e7c02 */ /* 0x000fe20008000f00 */
[----:B-1---5:R-:W-:Y:S10]  /*e9d0*/  ENDCOLLECTIVE ;  /* 0x000000000000791b */ /* 0x022ff40003800000 */
.L_x_182:
[----:B------:R-:W-:Y:S05]  /*e9e0*/  BSYNC B0 ;  /* 0x0000000000007941 */ /* 0x000fea0003800000 */
.L_x_181:
[----:B------:R-:W-:Y:S01]  /*e9f0*/  PLOP3.LUT P0, PT, P6, PT, PT, 0x80, 0x8 ;  /* 0x000000000008781c */ /* 0x000fe2000370f070 */
[----:B------:R-:W-:-:S12]  /*ea00*/  BRA `(.L_x_183) ;  /* 0xffffff4400007947 */ /* 0x000fd8000383ffff */
.L_x_55:
[----:B-1----:R-:W-:-:S04]  /*ea10*/  MOV R3, UR5 ;  /* 0x0000000500037c02 */ /* 0x002fc80008000f00 */
[----:B------:R1:W2:Y:S03]  /*ea20*/  SYNCS.PHASECHK.TRANS64.TRYWAIT P0, [R3+URZ+0x8], R4 ;  /* 0x00000804030075a7 */ /* 0x0002a600080011ff */
[----:B--2---:R-:W-:Y:S05]  /*ea30*/  @!P0 NANOSLEEP.SYNCS 0x989680 ;  /* 0x009896800000895d */ /* 0x004fea0003900000 */
[----:B------:R-:W2:Y:S02]  /*ea40*/  @!P0 SYNCS.PHASECHK.TRANS64 P0, [R3+URZ+0x8], R4 ;  /* 0x00000804030085a7 */ /* 0x000ea400080010ff */
[----:B--2---:R-:W-:Y:S05]  /*ea50*/  @!P0 BRA `(.L_x_55) ;  /* 0xfffffffc00ec8947 */ /* 0x004fea000383ffff */
[----:B------:R-:W-:Y:S05]  /*ea60*/  BRA `(.L_x_54) ;  /* 0xffffff4400047947 */ /* 0x000fea000383ffff */
.L_x_56:
[----:B-1----:R1:W2:Y:S02]  /*ea70*/  SYNCS.PHASECHK.TRANS64.TRYWAIT P0, [R0+URZ+0x80], R5 ;  /* 0x00008005000075a7 */ /* 0x0022a400080011ff */
[----:B--2---:R-:W-:Y:S05]  /*ea80*/  @!P0 NANOSLEEP.SYNCS 0x989680 ;  /* 0x009896800000895d */ /* 0x004fea0003900000 */
[----:B------:R-:W2:Y:S02]  /*ea90*/  @!P0 SYNCS.PHASECHK.TRANS64 P0, [R0+URZ+0x80], R5 ;  /* 0x00008005000085a7 */ /* 0x000ea400080010ff */
[----:B--2---:R-:W-:Y:S05]  /*eaa0*/  @!P0 BRA `(.L_x_56) ;  /* 0xfffffffc00f08947 */ /* 0x004fea000383ffff */
[----:B------:R-:W-:Y:S05]  /*eab0*/  BRA `(.L_x_184) ;  /* 0xffffff4800247947 */ /* 0x000fea000383ffff */
.L_x_60:
[----:B-1----:R-:W-:Y:S07]  /*eac0*/  MOV R0, UR8 ;  /* 0x0000000800007c02 */ /* 0x002fee0008000f00 */
.L_x_185:
[----:B-1----:R1:W2:Y:S02]  /*ead0*/  SYNCS.PHASECHK.TRANS64.TRYWAIT P0, [R0+URZ], R5 ;  /* 0x00000005000075a7 */ /* 0x0022a400080011ff */
[----:B--2---:R-:W-:Y:S05]  /*eae0*/  @!P0 NANOSLEEP.SYNCS 0x989680 ;  /* 0x009896800000895d */ /* 0x004fea0003900000 */
[----:B------:R-:W2:Y:S02]  /*eaf0*/  @!P0 SYNCS.PHASECHK.TRANS64 P0, [R0+URZ], R5 ;  /* 0x00000005000085a7 */ /* 0x000ea400080010ff */
[----:B--2---:R-:W-:Y:S05]  /*eb00*/  @!P0 BRA `(.L_x_185) ;  /* 0xfffffffc00f08947 */ /* 0x004fea000383ffff */
[----:B------:R-:W-:Y:S05]  /*eb10*/  BRA `(.L_x_59) ;  /* 0xffffff4800947947 */ /* 0x000fea000383ffff */
.L_x_62:
[----:B-1----:R-:W-:Y:S07]  /*eb20*/  MOV R0, UR13 ;  /* 0x0000000d00007c02 */ /* 0x002fee0008000f00 */
.L_x_186:
[----:B-1----:R1:W3:Y:S02]  /*eb30*/  SYNCS.PHASECHK.TRANS64.TRYWAIT P0, [R0+URZ+0xa8], R5 ;  /* 0x0000a805000075a7 */ /* 0x0022e400080011ff */
[----:B---3--:R-:W-:Y:S05]  /*eb40*/  @!P0 NANOSLEEP.SYNCS 0x989680 ;  /* 0x009896800000895d */ /* 0x008fea0003900000 */
[----:B------:R-:W3:Y:S02]  /*eb50*/  @!P0 SYNCS.PHASECHK.TRANS64 P0, [R0+URZ+0xa8], R5 ;  /* 0x0000a805000085a7 */ /* 0x000ee400080010ff */
[----:B---3--:R-:W-:Y:S05]  /*eb60*/  @!P0 BRA `(.L_x_186) ;  /* 0xfffffffc00f08947 */ /* 0x008fea000383ffff */
[----:B------:R-:W-:Y:S05]  /*eb70*/  BRA `(.L_x_61) ;  /* 0xffffff4800c87947 */ /* 0x000fea000383ffff */
.L_x_65:
[----:B------:R-:W-:-:S07]  /*eb80*/  MOV R0, UR13 ;  /* 0x0000000d00007c02 */ /* 0x000fce0008000f00 */
.L_x_187:
[----:B---3--:R3:W4:Y:S02]  /*eb90*/  SYNCS.PHASECHK.TRANS64.TRYWAIT P0, [R0+URZ+0xd0], R3 ;  /* 0x0000d003000075a7 */ /* 0x00872400080011ff */
[----:B----4-:R-:W-:Y:S05]  /*eba0*/  @!P0 NANOSLEEP.SYNCS 0x989680 ;  /* 0x009896800000895d */ /* 0x010fea0003900000 */
[----:B------:R-:W4:Y:S02]  /*ebb0*/  @!P0 SYNCS.PHASECHK.TRANS64 P0, [R0+URZ+0xd0], R3 ;  /* 0x0000d003000085a7 */ /* 0x000f2400080010ff */
[----:B----4-:R-:W-:Y:S05]  /*ebc0*/  @!P0 BRA `(.L_x_187) ;  /* 0xfffffffc00f08947 */ /* 0x010fea000383ffff */
[----:B------:R-:W-:Y:S05]  /*ebd0*/  BRA `(.L_x_188) ;  /* 0xffffff4c00687947 */ /* 0x000fea000383ffff */
.L_x_70:
[----:B-1----:R1:W2:Y:S02]  /*ebe0*/  SYNCS.PHASECHK.TRANS64.TRYWAIT P0, [R8+URZ+0x80], R5 ;  /* 0x00008005080075a7 */ /* 0x0022a400080011ff */
[----:B--2---:R-:W-:Y:S05]  /*ebf0*/  @!P0 NANOSLEEP.SYNCS 0x989680 ;  /* 0x009896800000895d */ /* 0x004fea0003900000 */
[----:B------:R-:W2:Y:S02]  /*ec00*/  @!P0 SYNCS.PHASECHK.TRANS64 P0, [R8+URZ+0x80], R5 ;  /* 0x00008005080085a7 */ /* 0x000ea400080010ff */
[----:B--2---:R-:W-:Y:S05]  /*ec10*/  @!P0 BRA `(.L_x_70) ;  /* 0xfffffffc00f08947 */ /* 0x004fea000383ffff */
[----:B------:R-:W-:Y:S05]  /*ec20*/  BRA `(.L_x_189) ;  /* 0xffffff50009c7947 */ /* 0x000fea000383ffff */
.L_x_73:
[----:B------:R-:W-:Y:S07]  /*ec30*/  MOV R0, UR21 ;  /* 0x0000001500007c02 */ /* 0x000fee0008000f00 */
.L_x_190:
[----:B-1----:R1:W2:Y:S02]  /*ec40*/  SYNCS.PHASECHK.TRANS64.TRYWAIT P0, [R0+URZ+0x78], R5 ;  /* 0x00007805000075a7 */ /* 0x0022a400080011ff */
[----:B--2---:R-:W-:Y:S05]  /*ec50*/  @!P0 NANOSLEEP.SYNCS 0x989680 ;  /* 0x009896800000895d */ /* 0x004fea0003900000 */
[----:B------:R-:W2:Y:S02]  /*ec60*/  @!P0 SYNCS.PHASECHK.TRANS64 P0, [R0+URZ+0x78], R5 ;  /* 0x00007805000085a7 */ /* 0x000ea400080010ff */
[----:B--2---:R-:W-:Y:S05]  /*ec70*/  @!P0 BRA `(.L_x_190) ;  /* 0xfffffffc00f08947 */ /* 0x004fea000383ffff */
[----:B------:R-:W-:Y:S05]  /*ec80*/  BRA `(.L_x_72) ;  /* 0xffffff5800187947 */ /* 0x000fea000383ffff */
.L_x_76:
[----:B------:R-:W-:Y:S07]  /*ec90*/  MOV R5, UR21 ;  /* 0x0000001500057c02 */ /* 0x000fee0008000f00 */
.L_x_191:
[----:B-1----:R1:W2:Y:S02]  /*eca0*/  SYNCS.PHASECHK.TRANS64.TRYWAIT P0, [R5+URZ+0x50], R6 ;  /* 0x00005006050075a7 */ /* 0x0022a400080011ff */
[----:B--2---:R-:W-:Y:S05]  /*ecb0*/  @!P0 NANOSLEEP.SYNCS 0x989680 ;  /* 0x009896800000895d */ /* 0x004fea0003900000 */
[----:B------:R-:W2:Y:S02]  /*ecc0*/  @!P0 SYNCS.PHASECHK.TRANS64 P0, [R5+URZ+0x50], R6 ;  /* 0x00005006050085a7 */ /* 0x000ea400080010ff */
[----:B--2---:R-:W-:Y:S05]  /*ecd0*/  @!P0 BRA `(.L_x_191) ;  /* 0xfffffffc00f08947 */ /* 0x004fea000383ffff */
[----:B------:R-:W-:Y:S05]  /*ece0*/  BRA `(.L_x_192) ;  /* 0xffffff58007c7947 */ /* 0x000fea000383ffff */
.L_x_77:
[----:B------:R-:W-:Y:S07]  /*ecf0*/  MOV R5, UR21 ;  /* 0x0000001500057c02 */ /* 0x000fee0008000f00 */
.L_x_193:
[----:B-1----:R1:W2:Y:S02]  /*ed00*/  SYNCS.PHASECHK.TRANS64.TRYWAIT P0, [R5+URZ+0x58], R6 ;  /* 0x00005806050075a7 */ /* 0x0022a400080011ff */
[----:B--2---:R-:W-:Y:S05]  /*ed10*/  @!P0 NANOSLEEP.SYNCS 0x989680 ;  /* 0x009896800000895d */ /* 0x004fea0003900000 */
[----:B------:R-:W2:Y:S02]  /*ed20*/  @!P0 SYNCS.PHASECHK.TRANS64 P0, [R5+URZ+0x58], R6 ;  /* 0x00005806050085a7 */ /* 0x000ea400080010ff */
[----:B--2---:R-:W-:Y:S05]  /*ed30*/  @!P0 BRA `(.L_x_193) ;  /* 0xfffffffc00f08947 */ /* 0x004fea000383ffff */
[----:B------:R-:W-:Y:S05]  /*ed40*/  BRA `(.L_x_194) ;  /* 0xffffff5c00307947 */ /* 0x000fea000383ffff */
.L_x_78:
[----:B------:R-:W-:Y:S07]  /*ed50*/  MOV R5, UR21 ;  /* 0x0000001500057c02 */ /* 0x000fee0008000f00 */
.L_x_195:
[----:B-1----:R1:W2:Y:S02]  /*ed60*/  SYNCS.PHASECHK.TRANS64.TRYWAIT P0, [R5+URZ+0x60], R6 ;  /* 0x00006006050075a7 */ /* 0x0022a400080011ff */
[----:B--2---:R-:W-:Y:S05]  /*ed70*/  @!P0 NANOSLEEP.SYNCS 0x989680 ;  /* 0x009896800000895d */ /* 0x004fea0003900000 */
[----:B------:R-:W2:Y:S02]  /*ed80*/  @!P0 SYNCS.PHASECHK.TRANS64 P0, [R5+URZ+0x60], R6 ;  /* 0x00006006050085a7 */ /* 0x000ea400080010ff */
[----:B--2---:R-:W-:Y:S05]  /*ed90*/  @!P0 BRA `(.L_x_195) ;  /* 0xfffffffc00f08947 */ /* 0x004fea000383ffff */
[----:B------:R-:W-:Y:S05]  /*eda0*/  BRA `(.L_x_196) ;  /* 0xffffff5c00ec7947 */ /* 0x000fea000383ffff */
.L_x_79:
[----:B------:R-:W-:Y:S07]  /*edb0*/  MOV R5, UR21 ;  /* 0x0000001500057c02 */ /* 0x000fee0008000f00 */
.L_x_197:
[----:B-1----:R1:W2:Y:S02]  /*edc0*/  SYNCS.PHASECHK.TRANS64.TRYWAIT P0, [R5+URZ+0x68], R6 ;  /* 0x00006806050075a7 */ /* 0x0022a400080011ff */
[----:B--2---:R-:W-:Y:S05]  /*edd0*/  @!P0 NANOSLEEP.SYNCS 0x989680 ;  /* 0x009896800000895d */ /* 0x004fea0003900000 */
[----:B------:R-:W2:Y:S02]  /*ede0*/  @!P0 SYNCS.PHASECHK.TRANS64 P0, [R5+URZ+0x68], R6 ;  /* 0x00006806050085a7 */ /* 0x000ea400080010ff */
[----:B--2---:R-:W-:Y:S05]  /*edf0*/  @!P0 BRA `(.L_x_197) ;  /* 0xfffffffc00f08947 */ /* 0x004fea000383ffff */
[----:B------:R-:W-:Y:S05]  /*ee00*/  BRA `(.L_x_198) ;  /* 0xffffff6000a47947 */ /* 0x000fea000383ffff */
.L_x_80:
[----:B------:R-:W-:Y:S07]  /*ee10*/  MOV R0, UR21 ;  /* 0x0000001500007c02 */ /* 0x000fee0008000f00 */
.L_x_199:
[----:B-1----:R1:W2:Y:S02]  /*ee20*/  SYNCS.PHASECHK.TRANS64.TRYWAIT P0, [R0+URZ+0x50], R7 ;  /* 0x00005007000075a7 */ /* 0x0022a400080011ff */
[----:B--2---:R-:W-:Y:S05]  /*ee30*/  @!P0 NANOSLEEP.SYNCS 0x989680 ;  /* 0x009896800000895d */ /* 0x004fea0003900000 */
[----:B------:R-:W2:Y:S02]  /*ee40*/  @!P0 SYNCS.PHASECHK.TRANS64 P0, [R0+URZ+0x50], R7 ;  /* 0x00005007000085a7 */ /* 0x000ea400080010ff */
[----:B--2---:R-:W-:Y:S05]  /*ee50*/  @!P0 BRA `(.L_x_199) ;  /* 0xfffffffc00f08947 */ /* 0x004fea000383ffff */
[----:B------:R-:W-:Y:S05]  /*ee60*/  BRA `(.L_x_200) ;  /* 0xffffff6400347947 */ /* 0x000fea000383ffff */
.L_x_81:
[----:B------:R-:W-:Y:S07]  /*ee70*/  MOV R0, UR21 ;  /* 0x0000001500007c02 */ /* 0x000fee0008000f00 */
.L_x_201:
[----:B-1----:R1:W2:Y:S02]  /*ee80*/  SYNCS.PHASECHK.TRANS64.TRYWAIT P0, [R0+URZ+0x58], R7 ;  /* 0x00005807000075a7 */ /* 0x0022a400080011ff */
[----:B--2---:R-:W-:Y:S05]  /*ee90*/  @!P0 NANOSLEEP.SYNCS 0x989680 ;  /* 0x009896800000895d */ /* 0x004fea0003900000 */
[----:B------:R-:W2:Y:S02]  /*eea0*/  @!P0 SYNCS.PHASECHK.TRANS64 P0, [R0+URZ+0x58], R7 ;  /* 0x00005807000085a7 */ /* 0x000ea400080010ff */
[----:B--2---:R-:W-:Y:S05]  /*eeb0*/  @!P0 BRA `(.L_x_201) ;  /* 0xfffffffc00f08947 */ /* 0x004fea000383ffff */
[----:B------:R-:W-:Y:S05]  /*eec0*/  BRA `(.L_x_202) ;  /* 0xffffff6400bc7947 */ /* 0x000fea000383ffff */
.L_x_82:
[----:B------:R-:W-:Y:S07]  /*eed0*/  MOV R0, UR21 ;  /* 0x0000001500007c02 */ /* 0x000fee0008000f00 */
.L_x_203:
[----:B-1----:R1:W2:Y:S02]  /*eee0*/  SYNCS.PHASECHK.TRANS64.TRYWAIT P0, [R0+URZ+0x60], R7 ;  /* 0x00006007000075a7 */ /* 0x0022a400080011ff */
[----:B--2---:R-:W-:Y:S05]  /*eef0*/  @!P0 NANOSLEEP.SYNCS 0x989680 ;  /* 0x009896800000895d */ /* 0x004fea0003900000 */
[----:B------:R-:W2:Y:S02]  /*ef00*/  @!P0 SYNCS.PHASECHK.TRANS64 P0, [R0+URZ+0x60], R7 ;  /* 0x00006007000085a7 */ /* 0x000ea400080010ff */
[----:B--2---:R-:W-:Y:S05]  /*ef10*/  @!P0 BRA `(.L_x_203) ;  /* 0xfffffffc00f08947 */ /* 0x004fea000383ffff */
[----:B------:R-:W-:Y:S05]  /*ef20*/  BRA `(.L_x_204) ;  /* 0xffffff6800607947 */ /* 0x000fea000383ffff */
.L_x_83:
[----:B------:R-:W-:Y:S07]  /*ef30*/  MOV R0, UR21 ;  /* 0x0000001500007c02 */ /* 0x000fee0008000f00 */
.L_x_205:
[----:B-1----:R1:W2:Y:S02]  /*ef40*/  SYNCS.PHASECHK.TRANS64.TRYWAIT P0, [R0+URZ+0x68], R7 ;  /* 0x00006807000075a7 */ /* 0x0022a400080011ff */
[----:B--2---:R-:W-:Y:S05]  /*ef50*/  @!P0 NANOSLEEP.SYNCS 0x989680 ;  /* 0x009896800000895d */ /* 0x004fea0003900000 */
[----:B------:R-:W2:Y:S02]  /*ef60*/  @!P0 SYNCS.PHASECHK.TRANS64 P0, [R0+URZ+0x68], R7 ;  /* 0x00006807000085a7 */ /* 0x000ea400080010ff */
[----:B--2---:R-:W-:Y:S05]  /*ef70*/  @!P0 BRA `(.L_x_205) ;  /* 0xfffffffc00f08947 */ /* 0x004fea000383ffff */
[----:B------:R-:W-:Y:S05]  /*ef80*/  BRA `(.L_x_206) ;  /* 0xffffff6c00047947 */ /* 0x000fea000383ffff */
.L_x_85:
[----:B-1----:R-:W-:-:S07]  /*ef90*/  MOV R3, UR21 ;  /* 0x0000001500037c02 */ /* 0x002fce0008000f00 */
.L_x_207:
[----:B-1----:R1:W2:Y:S02]  /*efa0*/  SYNCS.PHASECHK.TRANS64.TRYWAIT P0, [R3+URZ+0x50], R6 ;  /* 0x00005006030075a7 */ /* 0x0022a400080011ff */
[----:B--2---:R-:W-:Y:S05]  /*efb0*/  @!P0 NANOSLEEP.SYNCS 0x989680 ;  /* 0x009896800000895d */ /* 0x004fea0003900000 */
[----:B------:R-:W2:Y:S02]  /*efc0*/  @!P0 SYNCS.PHASECHK.TRANS64 P0, [R3+URZ+0x50], R6 ;  /* 0x00005006030085a7 */ /* 0x000ea400080010ff */
[----:B--2---:R-:W-:Y:S05]  /*efd0*/  @!P0 BRA `(.L_x_207) ;  /* 0xfffffffc00f08947 */ /* 0x004fea000383ffff */
[----:B------:R-:W-:Y:S05]  /*efe0*/  BRA `(.L_x_208) ;  /* 0xffffff6c00cc7947 */ /* 0x000fea000383ffff */
.L_x_86:
[----:B-1----:R-:W-:-:S07]  /*eff0*/  MOV R3, UR21 ;  /* 0x0000001500037c02 */ /* 0x002fce0008000f00 */
.L_x_209:
[----:B-1----:R1:W2:Y:S02]  /*f000*/  SYNCS.PHASECHK.TRANS64.TRYWAIT P0, [R3+URZ+0x58], R6 ;  /* 0x00005806030075a7 */ /* 0x0022a400080011ff */
[----:B--2---:R-:W-:Y:S05]  /*f010*/  @!P0 NANOSLEEP.SYNCS 0x989680 ;  /* 0x009896800000895d */ /* 0x004fea0003900000 */
[----:B------:R-:W2:Y:S02]  /*f020*/  @!P0 SYNCS.PHASECHK.TRANS64 P0, [R3+URZ+0x58], R6 ;  /* 0x00005806030085a7 */ /* 0x000ea400080010ff */
[----:B--2---:R-:W-:Y:S05]  /*f030*/  @!P0 BRA `(.L_x_209) ;  /* 0xfffffffc00f08947 */ /* 0x004fea000383ffff */
[----:B------:R-:W-:Y:S05]  /*f040*/  BRA `(.L_x_210) ;  /* 0xffffff6c00bc7947 */ /* 0x000fea000383ffff */
.L_x_87:
[----:B-1----:R-:W-:-:S07]  /*f050*/  MOV R3, UR21 ;  /* 0x0000001500037c02 */ /* 0x002fce0008000f00 */
.L_x_211:
[----:B-1----:R1:W2:Y:S02]  /*f060*/  SYNCS.PHASECHK.TRANS64.TRYWAIT P0, [R3+URZ+0x60], R6 ;  /* 0x00006006030075a7 */ /* 0x0022a400080011ff */
[----:B--2---:R-:W-:Y:S05]  /*f070*/  @!P0 NANOSLEEP.SYNCS 0x989680 ;  /* 0x009896800000895d */ /* 0x004fea0003900000 */
[----:B------:R-:W2:Y:S02]  /*f080*/  @!P0 SYNCS.PHASECHK.TRANS64 P0, [R3+URZ+0x60], R6 ;  /* 0x00006006030085a7 */ /* 0x000ea400080010ff */
[----:B--2---:R-:W-:Y:S05]  /*f090*/  @!P0 BRA `(.L_x_211) ;  /* 0xfffffffc00f08947 */ /* 0x004fea000383ffff */
[----:B------:R-:W-:Y:S05]  /*f0a0*/  BRA `(.L_x_212) ;  /* 0xffffff6c00b07947 */ /* 0x000fea000383ffff */
.L_x_89:
[----:B-1----:R1:W2:Y:S02]  /*f0b0*/  SYNCS.PHASECHK.TRANS64.TRYWAIT P0, [R0+URZ+0x80], R3 ;  /* 0x00008003000075a7 */ /* 0x0022a400080011ff */
[----:B--2---:R-:W-:Y:S05]  /*f0c0*/  @!P0 NANOSLEEP.SYNCS 0x989680 ;  /* 0x009896800000895d */ /* 0x004fea0003900000 */
[----:B------:R-:W2:Y:S02]  /*f0d0*/  @!P0 SYNCS.PHASECHK.TRANS64 P0, [R0+URZ+0x80], R3 ;  /* 0x00008003000085a7 */ /* 0x000ea400080010ff */
[----:B--2---:R-:W-:Y:S05]  /*f0e0*/  @!P0 BRA `(.L_x_89) ;  /* 0xfffffffc00f08947 */ /* 0x004fea000383ffff */
[----:B------:R-:W-:Y:S05]  /*f0f0*/  BRA `(.L_x_213) ;  /* 0xffffff7000847947 */ /* 0x000fea000383ffff */
.L_x_100:
[----:B-1----:R-:W-:Y:S04]  /*f100*/  MOV R3, UR46 ;  /* 0x0000002e00037c02 */ /* 0x002fe80008000f00 */
[----:B------:R1:W3:Y:S03]  /*f110*/  SYNCS.PHASECHK.TRANS64.TRYWAIT P0, [R3+URZ+0x30], R4 ;  /* 0x00003004030075a7 */ /* 0x0002e600080011ff */
[----:B---3--:R-:W-:Y:S05]  /*f120*/  @!P0 NANOSLEEP.SYNCS 0x989680 ;  /* 0x009896800000895d */ /* 0x008fea0003900000 */
[----:B------:R-:W3:Y:S02]  /*f130*/  @!P0 SYNCS.PHASECHK.TRANS64 P0, [R3+URZ+0x30], R4 ;  /* 0x00003004030085a7 */ /* 0x000ee400080010ff */
[----:B---3--:R-:W-:Y:S05]  /*f140*/  @!P0 BRA `(.L_x_100) ;  /* 0xfffffffc00ec8947 */ /* 0x008fea000383ffff */
[----:B------:R-:W-:Y:S05]  /*f150*/  BRA `(.L_x_99) ;  /* 0xffffff8000547947 */ /* 0x000fea000383ffff */
.L_x_102:
[----:B-1----:R-:W-:Y:S04]  /*f160*/  MOV R3, UR46 ;  /* 0x0000002e00037c02 */ /* 0x002fe80008000f00 */
[----:B------:R1:W4:Y:S03]  /*f170*/  SYNCS.PHASECHK.TRANS64.TRYWAIT P1, [R3+URZ+0xa0], R0 ;  /* 0x0000a000030075a7 */ /* 0x00032600080211ff */
[----:B----4-:R-:W-:Y:S05]  /*f180*/  @!P1 NANOSLEEP.SYNCS 0x989680 ;  /* 0x009896800000995d */ /* 0x010fea0003900000 */
[----:B------:R-:W4:Y:S02]  /*f190*/  @!P1 SYNCS.PHASECHK.TRANS64 P1, [R3+URZ+0xa0], R0 ;  /* 0x0000a000030095a7 */ /* 0x000f2400080210ff */
[----:B----4-:R-:W-:Y:S05]  /*f1a0*/  @!P1 BRA `(.L_x_102) ;  /* 0xfffffffc00ec9947 */ /* 0x010fea000383ffff */
[----:B------:R-:W-:Y:S05]  /*f1b0*/  BRA `(.L_x_101) ;  /* 0xffffff8000ec7947 */ /* 0x000fea000383ffff */
.L_x_111:
[----:B-1----:R1:W2:Y:S02]  /*f1c0*/  SYNCS.PHASECHK.TRANS64.TRYWAIT P0, [R3+URZ+0x30], R0 ;  /* 0x00003000030075a7 */ /* 0x0022a400080011ff */
[----:B--2---:R-:W-:Y:S05]  /*f1d0*/  @!P0 NANOSLEEP.SYNCS 0x989680 ;  /* 0x009896800000895d */ /* 0x004fea0003900000 */
[----:B------:R-:W2:Y:S02]  /*f1e0*/  @!P0 SYNCS.PHASECHK.TRANS64 P0, [R3+URZ+0x30], R0 ;  /* 0x00003000030085a7 */ /* 0x000ea400080010ff */
[----:B--2---:R-:W-:Y:S05]  /*f1f0*/  @!P0 BRA `(.L_x_111) ;  /* 0xfffffffc00f08947 */ /* 0x004fea000383ffff */
[----:B------:R-:W-:Y:S05]  /*f200*/  BRA `(.L_x_110) ;  /* 0xffffff8c00c87947 */ /* 0x000fea000383ffff */
.L_x_119:
[----:B-1----:R1:W2:Y:S02]  /*f210*/  SYNCS.PHASECHK.TRANS64.TRYWAIT P0, [R3+URZ+0x30], R6 ;  /* 0x00003006030075a7 */ /* 0x0022a400080011ff */
[----:B--2---:R-:W-:Y:S05]  /*f220*/  @!P0 NANOSLEEP.SYNCS 0x989680 ;  /* 0x009896800000895d */ /* 0x004fea0003900000 */
[----:B------:R-:W2:Y:S02]  /*f230*/  @!P0 SYNCS.PHASECHK.TRANS64 P0, [R3+URZ+0x30], R6 ;  /* 0x00003006030085a7 */ /* 0x000ea400080010ff */
[----:B--2---:R-:W-:Y:S05]  /*f240*/  @!P0 BRA `(.L_x_119) ;  /* 0xfffffffc00f08947 */ /* 0x004fea000383ffff */
[----:B------:R-:W-:Y:S05]  /*f250*/  BRA `(.L_x_118) ;  /* 0xffffff9c00347947 */ /* 0x000fea000383ffff */
.L_x_127:
[----:B-1----:R1:W2:Y:S02]  /*f260*/  SYNCS.PHASECHK.TRANS64.TRYWAIT P0, [R3+URZ+0x30], R6 ;  /* 0x00003006030075a7 */ /* 0x0022a400080011ff */
[----:B--2---:R-:W-:Y:S05]  /*f270*/  @!P0 NANOSLEEP.SYNCS 0x989680 ;  /* 0x009896800000895d */ /* 0x004fea0003900000 */
[----:B------:R-:W2:Y:S02]  /*f280*/  @!P0 SYNCS.PHASECHK.TRANS64 P0, [R3+URZ+0x30], R6 ;  /* 0x00003006030085a7 */ /* 0x000ea400080010ff */
[----:B--2---:R-:W-:Y:S05]  /*f290*/  @!P0 BRA `(.L_x_127) ;  /* 0xfffffffc00f08947 */ /* 0x004fea000383ffff */
[----:B------:R-:W-:Y:S05]  /*f2a0*/  BRA `(.L_x_126) ;  /* 0xffffffa800a47947 */ /* 0x000fea000383ffff */
.L_x_135:
[----:B-1----:R1:W2:Y:S02]  /*f2b0*/  SYNCS.PHASECHK.TRANS64.TRYWAIT P0, [R3+URZ+0x30], R6 ;  /* 0x00003006030075a7 */ /* 0x0022a400080011ff */
[----:B--2---:R-:W-:Y:S05]  /*f2c0*/  @!P0 NANOSLEEP.SYNCS 0x989680 ;  /* 0x009896800000895d */ /* 0x004fea0003900000 */
[----:B------:R-:W2:Y:S02]  /*f2d0*/  @!P0 SYNCS.PHASECHK.TRANS64 P0, [R3+URZ+0x30], R6 ;  /* 0x00003006030085a7 */ /* 0x000ea400080010ff */
[----:B--2---:R-:W-:Y:S05]  /*f2e0*/  @!P0 BRA `(.L_x_135) ;  /* 0xfffffffc00f08947 */ /* 0x004fea000383ffff */
[----:B------:R-:W-:Y:S05]  /*f2f0*/  BRA `(.L_x_134) ;  /* 0xffffffb8001c7947 */ /* 0x000fea000383ffff */
.L_x_143:
[----:B-1----:R1:W2:Y:S02]  /*f300*/  SYNCS.PHASECHK.TRANS64.TRYWAIT P0, [R3+URZ+0x30], R6 ;  /* 0x00003006030075a7 */ /* 0x0022a400080011ff */
[----:B--2---:R-:W-:Y:S05]  /*f310*/  @!P0 NANOSLEEP.SYNCS 0x989680 ;  /* 0x009896800000895d */ /* 0x004fea0003900000 */
[----:B------:R-:W2:Y:S02]  /*f320*/  @!P0 SYNCS.PHASECHK.TRANS64 P0, [R3+URZ+0x30], R6 ;  /* 0x00003006030085a7 */ /* 0x000ea400080010ff */
[----:B--2---:R-:W-:Y:S05]  /*f330*/  @!P0 BRA `(.L_x_143) ;  /* 0xfffffffc00f08947 */ /* 0x004fea000383ffff */
[----:B------:R-:W-:Y:S05]  /*f340*/  BRA `(.L_x_142) ;  /* 0xffffffc400a07947 */ /* 0x000fea000383ffff */
.L_x_151:
[----:B-1----:R1:W2:Y:S02]  /*f350*/  SYNCS.PHASECHK.TRANS64.TRYWAIT P0, [R3+URZ+0x30], R6 ;  /* 0x00003006030075a7 */ /* 0x0022a400080011ff */
[----:B--2---:R-:W-:Y:S05]  /*f360*/  @!P0 NANOSLEEP.SYNCS 0x989680 ;  /* 0x009896800000895d */ /* 0x004fea0003900000 */
[----:B------:R-:W2:Y:S02]  /*f370*/  @!P0 SYNCS.PHASECHK.TRANS64 P0, [R3+URZ+0x30], R6 ;  /* 0x00003006030085a7 */ /* 0x000ea400080010ff */
[----:B--2---:R-:W-:Y:S05]  /*f380*/  @!P0 BRA `(.L_x_151) ;  /* 0xfffffffc00f08947 */ /* 0x004fea000383ffff */
[----:B------:R-:W-:Y:S05]  /*f390*/  BRA `(.L_x_150) ;  /* 0xffffffd4001c7947 */ /* 0x000fea000383ffff */
.L_x_159:
[----:B-1----:R1:W2:Y:S02]  /*f3a0*/  SYNCS.PHASECHK.TRANS64.TRYWAIT P0, [R3+URZ+0x30], R6 ;  /* 0x00003006030075a7 */ /* 0x0022a400080011ff */
[----:B--2---:R-:W-:Y:S05]  /*f3b0*/  @!P0 NANOSLEEP.SYNCS 0x989680 ;  /* 0x009896800000895d */ /* 0x004fea0003900000 */
[----:B------:R-:W2:Y:S02]  /*f3c0*/  @!P0 SYNCS.PHASECHK.TRANS64 P0, [R3+URZ+0x30], R6 ;  /* 0x00003006030085a7 */ /* 0x000ea400080010ff */
[----:B--2---:R-:W-:Y:S05]  /*f3d0*/  @!P0 BRA `(.L_x_159) ;  /* 0xfffffffc00f08947 */ /* 0x004fea000383ffff */
[----:B------:R-:W-:Y:S05]  /*f3e0*/  BRA `(.L_x_158) ;  /* 0xffffffe000947947 */ /* 0x000fea000383ffff */
        .weak           $__internal_0_$__cuda_sm10x_tcgen05_guardrail_trap_col_being_dealloced_not_returned_by_alloc
        .type           $__internal_0_$__cuda_sm10x_tcgen05_guardrail_trap_col_being_dealloced_not_returned_by_alloc,@function
        .size           $__internal_0_$__cuda_sm10x_tcgen05_guardrail_trap_col_being_dealloced_not_returned_by_alloc,($__internal_1_$__cuda_sm10x_tcgen05_guardrail_trap_phase_invalid_during_alloc - $__internal_0_$__cuda_sm10x_tcgen05_guardrail_trap_col_being_dealloced_not_returned_by_alloc)
$__internal_0_$__cuda_sm10x_tcgen05_guardrail_trap_col_being_dealloced_not_returned_by_alloc:
[----:B------:R-:W-:Y:S05]  /*f3f0*/  BPT.TRAP 0x1 ;  /* 0x000000040000795c */ /* 0x000fea0000300000 */
[----:B------:R-:W-:-:S04]  /*f400*/  HFMA2 R3, -RZ, RZ, 0, 0 ;  /* 0x00000000ff037431 */ /* 0x000fc800000001ff */
[----:B------:R-:W-:Y:S05]  /*f410*/  RET.REL.NODEC R2 `(_ZN7cutlass13device_kernelINS_4gemm6kernel13GemmUniversalIN4cute5tupleIJiiiiEEENS1_10collective13CollectiveMmaINS1_41MainloopSm100TmaUmmaWarpSpecializedSparseILi3ELi2ELi1ENS5_IJNS4_1CILi2EEENSA_ILi1EEESC_EEEEENS5_IJNSA_ILi256EEESF_NSA_ILi128EEEEEENS_10bfloat16_tENS5_IJNS4_6LayoutINS5_IJiNS5_IJSB_iEEEiEEENS5_IJlNS5_IJSC_SB_EEElEEEEENSJ_INS5_IJNS5_IJNS5_IJNSA_ILi8EEESB_SP_EEEiEEENS5_IJNS5_IJNSA_ILi16EEESB_NSA_ILi4EEEEEEiEEEiEEENS5_IJNS5_IJNS5_IJSG_SS_NSA_ILi2048EEEEEENSA_ILi16384EEEEEENS5_IJNS5_IJSC_NSA_ILi1024EEENSA_ILi32EEEEEElEEElEEEEEEEESI_NS5_IJlSC_lEEENS4_8TiledMMAINS4_8MMA_AtomIJNS4_33SM100_MMA_F16BF16_2x1SM_SS_SPARSEISI_SI_fLi256ELi256ELNS4_4UMMA5MajorE0ELS1D_0ELNS1C_7ScaleInE0ELS1E_0EEEEEENSJ_INS5_IJSC_SC_SC_EEENS5_IJNSA_ILi0EEES1I_S1I_EEEEENS5_IJNS4_10UnderscoreES1L_S1L_EEEEENS4_18SM100_TMA_2SM_LOADENS4_14ComposedLayoutINS4_7SwizzleILi3ELi4ELi3EEENS4_25smem_sparse_ptr_flag_bitsILi2ELi16EEENSJ_INS5_IJNS5_IJSC_SP_EEENS5_IJSB_NSA_ILi64EEEEEEEEENS5_IJNS5_IJS1I_SG_EEESM_EEEEEEEvNS4_8identityES1O_NS1P_IS1R_NS4_18smem_ptr_flag_bitsILi16EEENSJ_INS5_IJSP_S1V_EEENS5_IJS1V_SC_EEEEEEEvS22_EENS_8epilogue10collective18CollectiveEpilogueINS2A_23Sm100TmaWarpSpecializedILi4ELi2ELi32ELb1ELb0EEEJNS5_IJSG_SF_SG_EEENS5_IJNSJ_ISG_SC_EENSJ_IS12_SC_EEEEEfNS5_IJSC_llEEEfS2J_NS2A_6fusion15FusionCallbacksIS2E_NS2K_17LinearCombinationIffffLNS_15FloatRoundStyleE2EEES2F_S2I_JEEENS4_5SM1004TMEM4LOAD26SM100_TMEM_LOAD_32dp32b32xENS4_13SM90_TMA_LOADENS1P_INS1Q_ILi2ELi5ELi2EEENS23_ILi32EEENSJ_INS5_IJS12_ST_EEENS5_IJSC_S12_EEEEEEENS4_39AutoVectorizingCopyWithAssumedAlignmentILi128EEENS4_14SM90_TMA_STOREES30_S32_S32_EEEvvEEEEvNT_6ParamsE) ;  /* 0xffffff0802f87950 */ /* 0x000fea0003c3ffff */
        .weak           $__internal_1_$__cuda_sm10x_tcgen05_guardrail_trap_phase_invalid_during_alloc
        .type           $__internal_1_$__cuda_sm10x_tcgen05_guardrail_trap_phase_invalid_during_alloc,@function
        .size           $__internal_1_$__cuda_sm10x_tcgen05_guardrail_trap_phase_invalid_during_alloc,($__internal_2_$__cuda_sm10x_tcgen05_guardrail_trap_unallocated_columns_being_dealloced - $__internal_1_$__cuda_sm10x_tcgen05_guardrail_trap_phase_invalid_during_alloc)
$__internal_1_$__cuda_sm10x_tcgen05_guardrail_trap_phase_invalid_during_alloc:
[----:B------:R-:W-:Y:S05]  /*f420*/  BPT.TRAP 0x1 ;  /* 0x000000040000795c */ /* 0x000fea0000300000 */
[----:B------:R-:W-:-:S04]  /*f430*/  MOV R5, 0x0 ;  /* 0x0000000000057802 */ /* 0x000fc80000000f00 */
[----:B------:R-:W-:Y:S05]  /*f440*/  RET.REL.NODEC R4 `(_ZN7cutlass13device_kernelINS_4gemm6kernel13GemmUniversalIN4cute5tupleIJiiiiEEENS1_10collective13CollectiveMmaINS1_41MainloopSm100TmaUmmaWarpSpecializedSparseILi3ELi2ELi1ENS5_IJNS4_1CILi2EEENSA_ILi1EEESC_EEEEENS5_IJNSA_ILi256EEESF_NSA_ILi128EEEEEENS_10bfloat16_tENS5_IJNS4_6LayoutINS5_IJiNS5_IJSB_iEEEiEEENS5_IJlNS5_IJSC_SB_EEElEEEEENSJ_INS5_IJNS5_IJNS5_IJNSA_ILi8EEESB_SP_EEEiEEENS5_IJNS5_IJNSA_ILi16EEESB_NSA_ILi4EEEEEEiEEEiEEENS5_IJNS5_IJNS5_IJSG_SS_NSA_ILi2048EEEEEENSA_ILi16384EEEEEENS5_IJNS5_IJSC_NSA_ILi1024EEENSA_ILi32EEEEEElEEElEEEEEEEESI_NS5_IJlSC_lEEENS4_8TiledMMAINS4_8MMA_AtomIJNS4_33SM100_MMA_F16BF16_2x1SM_SS_SPARSEISI_SI_fLi256ELi256ELNS4_4UMMA5MajorE0ELS1D_0ELNS1C_7ScaleInE0ELS1E_0EEEEEENSJ_INS5_IJSC_SC_SC_EEENS5_IJNSA_ILi0EEES1I_S1I_EEEEENS5_IJNS4_10UnderscoreES1L_S1L_EEEEENS4_18SM100_TMA_2SM_LOADENS4_14ComposedLayoutINS4_7SwizzleILi3ELi4ELi3EEENS4_25smem_sparse_ptr_flag_bitsILi2ELi16EEENSJ_INS5_IJNS5_IJSC_SP_EEENS5_IJSB_NSA_ILi64EEEEEEEEENS5_IJNS5_IJS1I_SG_EEESM_EEEEEEEvNS4_8identityES1O_NS1P_IS1R_NS4_18smem_ptr_flag_bitsILi16EEENSJ_INS5_IJSP_S1V_EEENS5_IJS1V_SC_EEEEEEEvS22_EENS_8epilogue10collective18CollectiveEpilogueINS2A_23Sm100TmaWarpSpecializedILi4ELi2ELi32ELb1ELb0EEEJNS5_IJSG_SF_SG_EEENS5_IJNSJ_ISG_SC_EENSJ_IS12_SC_EEEEEfNS5_IJSC_llEEEfS2J_NS2A_6fusion15FusionCallbacksIS2E_NS2K_17LinearCombinationIffffLNS_15FloatRoundStyleE2EEES2F_S2I_JEEENS4_5SM1004TMEM4LOAD26SM100_TMEM_LOAD_32dp32b32xENS4_13SM90_TMA_LOADENS1P_INS1Q_ILi2ELi5ELi2EEENS23_ILi32EEENSJ_INS5_IJS12_ST_EEENS5_IJSC_S12_EEEEEEENS4_39AutoVectorizingCopyWithAssumedAlignmentILi128EEENS4_14SM90_TMA_STOREES30_S32_S32_EEEvvEEEEvNT_6ParamsE) ;  /* 0xffffff0804ec7950 */ /* 0x000fea0003c3ffff */
        .weak           $__internal_2_$__cuda_sm10x_tcgen05_guardrail_trap_unallocated_columns_being_dealloced
        .type           $__internal_2_$__cuda_sm10x_tcgen05_guardrail_trap_unallocated_columns_being_dealloced,@function
        .size           $__internal_2_$__cuda_sm10x_tcgen05_guardrail_trap_unallocated_columns_being_dealloced,(.L_x_215 - $__internal_2_$__cuda_sm10x_tcgen05_guardrail_trap_unallocated_columns_being_dealloced)
$__internal_2_$__cuda_sm10x_tcgen05_guardrail_trap_unallocated_columns_being_dealloced:
[----:B------:R-:W-:Y:S05]  /*f450*/  BPT.TRAP 0x1 ;  /* 0x000000040000795c */ /* 0x000fea0000300000 */
[----:B------:R-:W-:-:S04]  /*f460*/  HFMA2 R3, -RZ, RZ, 0, 0 ;  /* 0x00000000ff037431 */ /* 0x000fc800000001ff */
[----:B------:R-:W-:Y:S05]  /*f470*/  RET.REL.NODEC R2 `(_ZN7cutlass13device_kernelINS_4gemm6kernel13GemmUniversalIN4cute5tupleIJiiiiEEENS1_10collective13CollectiveMmaINS1_41MainloopSm100TmaUmmaWarpSpecializedSparseILi3ELi2ELi1ENS5_IJNS4_1CILi2EEENSA_ILi1EEESC_EEEEENS5_IJNSA_ILi256EEESF_NSA_ILi128EEEEEENS_10bfloat16_tENS5_IJNS4_6LayoutINS5_IJiNS5_IJSB_iEEEiEEENS5_IJlNS5_IJSC_SB_EEElEEEEENSJ_INS5_IJNS5_IJNS5_IJNSA_ILi8EEESB_SP_EEEiEEENS5_IJNS5_IJNSA_ILi16EEESB_NSA_ILi4EEEEEEiEEEiEEENS5_IJNS5_IJNS5_IJSG_SS_NSA_ILi2048EEEEEENSA_ILi16384EEEEEENS5_IJNS5_IJSC_NSA_ILi1024EEENSA_ILi32EEEEEElEEElEEEEEEEESI_NS5_IJlSC_lEEENS4_8TiledMMAINS4_8MMA_AtomIJNS4_33SM100_MMA_F16BF16_2x1SM_SS_SPARSEISI_SI_fLi256ELi256ELNS4_4UMMA5MajorE0ELS1D_0ELNS1C_7ScaleInE0ELS1E_0EEEEEENSJ_INS5_IJSC_SC_SC_EEENS5_IJNSA_ILi0EEES1I_S1I_EEEEENS5_IJNS4_10UnderscoreES1L_S1L_EEEEENS4_18SM100_TMA_2SM_LOADENS4_14ComposedLayoutINS4_7SwizzleILi3ELi4ELi3EEENS4_25smem_sparse_ptr_flag_bitsILi2ELi16EEENSJ_INS5_IJNS5_IJSC_SP_EEENS5_IJSB_NSA_ILi64EEEEEEEEENS5_IJNS5_IJS1I_SG_EEESM_EEEEEEEvNS4_8identityES1O_NS1P_IS1R_NS4_18smem_ptr_flag_bitsILi16EEENSJ_INS5_IJSP_S1V_EEENS5_IJS1V_SC_EEEEEEEvS22_EENS_8epilogue10collective18CollectiveEpilogueINS2A_23Sm100TmaWarpSpecializedILi4ELi2ELi32ELb1ELb0EEEJNS5_IJSG_SF_SG_EEENS5_IJNSJ_ISG_SC_EENSJ_IS12_SC_EEEEEfNS5_IJSC_llEEEfS2J_NS2A_6fusion15FusionCallbacksIS2E_NS2K_17LinearCombinationIffffLNS_15FloatRoundStyleE2EEES2F_S2I_JEEENS4_5SM1004TMEM4LOAD26SM100_TMEM_LOAD_32dp32b32xENS4_13SM90_TMA_LOADENS1P_INS1Q_ILi2ELi5ELi2EEENS23_ILi32EEENSJ_INS5_IJS12_ST_EEENS5_IJSC_S12_EEEEEEENS4_39AutoVectorizingCopyWithAssumedAlignmentILi128EEENS4_14SM90_TMA_STOREES30_S32_S32_EEEvvEEEEvNT_6ParamsE) ;  /* 0xffffff0802e07950 */ /* 0x000fea0003c3ffff */
.L_x_214:
[----:B------:R-:W-:-:S00]  /*f480*/  BRA `(.L_x_214) ;  /* 0xfffffffc00fc7947 */ /* 0x000fc0000383ffff */
[----:B------:R-:W-:-:S00]  /*f490*/  NOP ;  /* 0x0000000000007918 */ /* 0x000fc00000000000 */
        /* <DEDUP_REMOVED lines=14> */
.L_x_215:


//--------------------- .nv.global.init           --------------------------
	.section	.nv.global.init,"aw",@progbits
.nv.global.init:
	.type		$str$27,@object
	.size		$str$27,($str$28 - $str$27)
$str$27:
        /*0000*/ 	.byte	0x28, 0x61, 0x64, 0x64, 0x72, 0x65, 0x73, 0x73, 0x20, 0x26, 0x20, 0x6d, 0x61, 0x73, 0x6b, 0x29
        /*0010*/ 	.byte	0x20, 0x3d, 0x3d, 0x20, 0x30, 0x00
	.type		$str$28,@object
	.size		$str$28,($str$26 - $str$28)
$str$28:
        /*0016*/ 	.byte	0x2f, 0x74, 0x6d, 0x70, 0x2f, 0x63, 0x75, 0x74, 0x6c, 0x61, 0x73, 0x73, 0x5f, 0x73, 0x77, 0x65
        /*0026*/ 	.byte	0x65, 0x70, 0x5f, 0x73, 0x72, 0x63, 0x2f, 0x69, 0x6e, 0x63, 0x6c, 0x75, 0x64, 0x65, 0x2f, 0x63
        /*0036*/ 	.byte	0x75, 0x74, 0x65, 0x2f, 0x70, 0x6f, 0x69, 0x6e, 0x74, 0x65, 0x72, 0x5f, 0x66, 0x6c, 0x61, 0x67
        /*0046*/ 	.byte	0x67, 0x65, 0x64, 0x2e, 0x68, 0x70, 0x70, 0x00
	.type		$str$26,@object
	.size		$str$26,($str$25 - $str$26)
$str$26:
        /*004e*/ 	.byte	0x2f, 0x74, 0x6d, 0x70, 0x2f, 0x63, 0x75, 0x74, 0x6c, 0x61, 0x73, 0x73, 0x5f, 0x73, 0x77, 0x65
        /*005e*/ 	.byte	0x65, 0x70, 0x5f, 0x73, 0x72, 0x63, 0x2f, 0x69, 0x6e, 0x63, 0x6c, 0x75, 0x64, 0x65, 0x2f, 0x63
        /*006e*/ 	.byte	0x75, 0x74, 0x65, 0x2f, 0x61, 0x74, 0x6f, 0x6d, 0x2f, 0x63, 0x6f, 0x70, 0x79, 0x5f, 0x74, 0x72
        /*007e*/ 	.byte	0x61, 0x69, 0x74, 0x73, 0x5f, 0x73, 0x6d, 0x31, 0x30, 0x30, 0x2e, 0x68, 0x70, 0x70, 0x00
	.type		$str$25,@object
	.size		$str$25,(__unnamed_1 - $str$25)
$str$25:
        /*008d*/ 	.byte	0x28, 0x28, 0x75, 0x69, 0x6e, 0x74, 0x33, 0x32, 0x5f, 0x74, 0x28, 0x74, 0x68, 0x72, 0x65, 0x61
        /*009d*/ 	.byte	0x64, 0x49, 0x64, 0x78, 0x2e, 0x78, 0x29, 0x20, 0x2f, 0x20, 0x33, 0x32, 0x29, 0x20, 0x25, 0x20
        /*00ad*/ 	.byte	0x34, 0x29, 0x20, 0x3d, 0x3d, 0x20, 0x28, 0x28, 0x28, 0x74, 0x6d, 0x65, 0x6d, 0x5f, 0x61, 0x64
        /*00bd*/ 	.byte	0x64, 0x72, 0x20, 0x3e, 0x3e, 0x20, 0x31, 0x36, 0x29, 0x20, 0x2f, 0x20, 0x33, 0x32, 0x29, 0x20
        /*00cd*/ 	.byte	0x25, 0x20, 0x34, 0x29, 0x00
	.type		__unnamed_1,@object
	.size		__unnamed_1,(__unnamed_2 - __unnamed_1)
__unnamed_1:
        /*00d2*/ 	.byte	0x61, 0x75, 0x74, 0x6f, 0x20, 0x63, 0x75, 0x74, 0x65, 0x3a, 0x3a, 0x61, 0x73, 0x5f, 0x70, 0x6f
        /* <DEDUP_REMOVED lines=23> */
        /*0252*/ 	.byte	0x3a, 0x3a, 0x43, 0x3c, 0x34, 0x30, 0x39, 0x36, 0x3e, 0x3e, 0x3e, 0x3e, 0x5d, 0x00
	.type		__unnamed_2,@object
	.size		__unnamed_2,(.L_2 - __unnamed_2)
__unnamed_2:
        /* <DEDUP_REMOVED lines=42> */
        /*0500*/ 	.byte	0x3e, 0x5d, 0x00
.L_2:


//--------------------- .nv.shared._ZN7cutlass13device_kernelINS_4gemm6kernel13GemmUniversalIN4cute5tupleIJiiiiEEENS1_10collective13CollectiveMmaINS1_41MainloopSm100TmaUmmaWarpSpecializedSparseILi3ELi2ELi1ENS5_IJNS4_1CILi2EEENSA_ILi1EEESC_EEEEENS5_IJNSA_ILi256EEESF_NSA_ILi128EEEEEENS_10bfloat16_tENS5_IJNS4_6LayoutINS5_IJiNS5_IJSB_iEEEiEEENS5_IJlNS5_IJSC_SB_EEElEEEEENSJ_INS5_IJNS5_IJNS5_IJNSA_ILi8EEESB_SP_EEEiEEENS5_IJNS5_IJNSA_ILi16EEESB_NSA_ILi4EEEEEEiEEEiEEENS5_IJNS5_IJNS5_IJSG_SS_NSA_ILi2048EEEEEENSA_ILi16384EEEEEENS5_IJNS5_IJSC_NSA_ILi1024EEENSA_ILi32EEEEEElEEElEEEEEEEESI_NS5_IJlSC_lEEENS4_8TiledMMAINS4_8MMA_AtomIJNS4_33SM100_MMA_F16BF16_2x1SM_SS_SPARSEISI_SI_fLi256ELi256ELNS4_4UMMA5MajorE0ELS1D_0ELNS1C_7ScaleInE0ELS1E_0EEEEEENSJ_INS5_IJSC_SC_SC_EEENS5_IJNSA_ILi0EEES1I_S1I_EEEEENS5_IJNS4_10UnderscoreES1L_S1L_EEEEENS4_18SM100_TMA_2SM_LOADENS4_14ComposedLayoutINS4_7SwizzleILi3ELi4ELi3EEENS4_25smem_sparse_ptr_flag_bitsILi2ELi16EEENSJ_INS5_IJNS5_IJSC_SP_EEENS5_IJSB_NSA_ILi64EEEEEEEEENS5_IJNS5_IJS1I_SG_EEESM_EEEEEEEvNS4_8identityES1O_NS1P_IS1R_NS4_18smem_ptr_flag_bitsILi16EEENSJ_INS5_IJSP_S1V_EEENS5_IJS1V_SC_EEEEEEEvS22_EENS_8epilogue10collective18CollectiveEpilogueINS2A_23Sm100TmaWarpSpecializedILi4ELi2ELi32ELb1ELb0EEEJNS5_IJSG_SF_SG_EEENS5_IJNSJ_ISG_SC_EENSJ_IS12_SC_EEEEEfNS5_IJSC_llEEEfS2J_NS2A_6fusion15FusionCallbacksIS2E_NS2K_17LinearCombinationIffffLNS_15FloatRoundStyleE2EEES2F_S2I_JEEENS4_5SM1004TMEM4LOAD26SM100_TMEM_LOAD_32dp32b32xENS4_13SM90_TMA_LOADENS1P_INS1Q_ILi2ELi5ELi2EEENS23_ILi32EEENSJ_INS5_IJS12_ST_EEENS5_IJSC_S12_EEEEEEENS4_39AutoVectorizingCopyWithAssumedAlignmentILi128EEENS4_14SM90_TMA_STOREES30_S32_S32_EEEvvEEEEvNT_6ParamsE --------------------------
	.section	.nv.shared._ZN7cutlass13device_kernelINS_4gemm6kernel13GemmUniversalIN4cute5tupleIJiiiiEEENS1_10collective13CollectiveMmaINS1_41MainloopSm100TmaUmmaWarpSpecializedSparseILi3ELi2ELi1ENS5_IJNS4_1CILi2EEENSA_ILi1EEESC_EEEEENS5_IJNSA_ILi256EEESF_NSA_ILi128EEEEEENS_10bfloat16_tENS5_IJNS4_6LayoutINS5_IJiNS5_IJSB_iEEEiEEENS5_IJlNS5_IJSC_SB_EEElEEEEENSJ_INS5_IJNS5_IJNS5_IJNSA_ILi8EEESB_SP_EEEiEEENS5_IJNS5_IJNSA_ILi16EEESB_NSA_ILi4EEEEEEiEEEiEEENS5_IJNS5_IJNS5_IJSG_SS_NSA_ILi2048EEEEEENSA_ILi16384EEEEEENS5_IJNS5_IJSC_NSA_ILi1024EEENSA_ILi32EEEEEElEEElEEEEEEEESI_NS5_IJlSC_lEEENS4_8TiledMMAINS4_8MMA_AtomIJNS4_33SM100_MMA_F16BF16_2x1SM_SS_SPARSEISI_SI_fLi256ELi256ELNS4_4UMMA5MajorE0ELS1D_0ELNS1C_7ScaleInE0ELS1E_0EEEEEENSJ_INS5_IJSC_SC_SC_EEENS5_IJNSA_ILi0EEES1I_S1I_EEEEENS5_IJNS4_10UnderscoreES1L_S1L_EEEEENS4_18SM100_TMA_2SM_LOADENS4_14ComposedLayoutINS4_7SwizzleILi3ELi4ELi3EEENS4_25smem_sparse_ptr_flag_bitsILi2ELi16EEENSJ_INS5_IJNS5_IJSC_SP_EEENS5_IJSB_NSA_ILi64EEEEEEEEENS5_IJNS5_IJS1I_SG_EEESM_EEEEEEEvNS4_8identityES1O_NS1P_IS1R_NS4_18smem_ptr_flag_bitsILi16EEENSJ_INS5_IJSP_S1V_EEENS5_IJS1V_SC_EEEEEEEvS22_EENS_8epilogue10collective18CollectiveEpilogueINS2A_23Sm100TmaWarpSpecializedILi4ELi2ELi32ELb1ELb0EEEJNS5_IJSG_SF_SG_EEENS5_IJNSJ_ISG_SC_EENSJ_IS12_SC_EEEEEfNS5_IJSC_llEEEfS2J_NS2A_6fusion15FusionCallbacksIS2E_NS2K_17LinearCombinationIffffLNS_15FloatRoundStyleE2EEES2F_S2I_JEEENS4_5SM1004TMEM4LOAD26SM100_TMEM_LOAD_32dp32b32xENS4_13SM90_TMA_LOADENS1P_INS1Q_ILi2ELi5ELi2EEENS23_ILi32EEENSJ_INS5_IJS12_ST_EEENS5_IJSC_S12_EEEEEEENS4_39AutoVectorizingCopyWithAssumedAlignmentILi128EEENS4_14SM90_TMA_STOREES30_S32_S32_EEEvvEEEEvNT_6ParamsE,"aw",@nobits
	.sectionflags	@""
	.align	16
	.zero		1024


//--------------------- .nv.shared.reserved.0     --------------------------
	.section	.nv.shared.reserved.0,"aw",@nobits
	.weak		__nv_reservedSMEM_offset_0_alias
	.size		__nv_reservedSMEM_offset_0_alias, 0, 64
	.other		__nv_reservedSMEM_offset_0_alias,@"STO_CUDA_RESERVED_SHARED STV_DEFAULT"
__nv_reservedSMEM_offset_0_alias:
	.zero		0
.nv.shared.reserved.0:
	.zero		64
	.weak		__nv_reservedSMEM_tcgen05_partition
	.type		__nv_reservedSMEM_tcgen05_partition,@object
	.size		__nv_reservedSMEM_tcgen05_partition,(.L_0 - __nv_reservedSMEM_tcgen05_partition)
__nv_reservedSMEM_tcgen05_partition:
	.zero		32
.L_0:


//--------------------- .nv.global                --------------------------
	.section	.nv.global,"aw",@nobits
.nv.global:
	.type		_ZN39_INTERNAL_36b14154_4_k_cu_b255f7f5_26604cute1_E,@object
	.size		_ZN39_INTERNAL_36b14154_4_k_cu_b255f7f5_26604cute1_E,(_ZN39_INTERNAL_36b14154_4_k_cu_b255f7f5_26604cuda3std3__45__cpo6cbeginE - _ZN39_INTERNAL_36b14154_4_k_cu_b255f7f5_26604cute1_E)
_ZN39_INTERNAL_36b14154_4_k_cu_b255f7f5_26604cute1_E:
	.zero		1
	.type		_ZN39_INTERNAL_36b14154_4_k_cu_b255f7f5_26604cuda3std3__45__cpo6cbeginE,@object
	.size		_ZN39_INTERNAL_36b14154_4_k_cu_b255f7f5_26604cuda3std3__45__cpo6cbeginE,(_ZN39_INTERNAL_36b14154_4_k_cu_b255f7f5_26604cuda3std3__48in_placeE - _ZN39_INTERNAL_36b14154_4_k_cu_b255f7f5_26604cuda3std3__45__cpo6cbeginE)
_ZN39_INTERNAL_36b14154_4_k_cu_b255f7f5_26604cuda3std3__45__cpo6cbeginE:
	.zero		1
	.type		_ZN39_INTERNAL_36b14154_4_k_cu_b255f7f5_26604cuda3std3__48in_placeE,@object
	.size		_ZN39_INTERNAL_36b14154_4_k_cu_b255f7f5_26604cuda3std3__48in_placeE,(_ZN39_INTERNAL_36b14154_4_k_cu_b255f7f5_26604cuda3std6ranges3__45__cpo9iter_moveE - _ZN39_INTERNAL_36b14154_4_k_cu_b255f7f5_26604cuda3std3__48in_placeE)
_ZN39_INTERNAL_36b14154_4_k_cu_b255f7f5_26604cuda3std3__48in_placeE:
	.zero		1
	.type		_ZN39_INTERNAL_36b14154_4_k_cu_b255f7f5_26604cuda3std6ranges3__45__cpo9iter_moveE,@object
	.size		_ZN39_INTERNAL_36b14154_4_k_cu_b255f7f5_26604cuda3std6ranges3__45__cpo9iter_moveE,(_ZN39_INTERNAL_36b14154_4_k_cu_b255f7f5_26604cuda3std3__45__cpo5beginE - _ZN39_INTERNAL_36b14154_4_k_cu_b255f7f5_26604cuda3std6ranges3__45__cpo9iter_moveE)
_ZN39_INTERNAL_36b14154_4_k_cu_b255f7f5_26604cuda3std6ranges3__45__cpo9iter_moveE:
	.zero		1
	.type		_ZN39_INTERNAL_36b14154_4_k_cu_b255f7f5_26604cuda3std3__45__cpo5beginE,@object
	.size		_ZN39_INTERNAL_36b14154_4_k_cu_b255f7f5_26604cuda3std3__45__cpo5beginE,(_ZN39_INTERNAL_36b14154_4_k_cu_b255f7f5_26604cuda3std3__441_GLOBAL__N__36b14154_4_k_cu_b255f7f5_26606ignoreE - _ZN39_INTERNAL_36b14154_4_k_cu_b255f7f5_26604cuda3std3__45__cpo5beginE)
_ZN39_INTERNAL_36b14154_4_k_cu_b255f7f5_26604cuda3std3__45__cpo5beginE:
	.zero		1
	.type		_ZN39_INTERNAL_36b14154_4_k_cu_b255f7f5_26604cuda3std3__441_GLOBAL__N__36b14154_4_k_cu_b255f7f5_26606ignoreE,@object
	.size		_ZN39_INTERNAL_36b14154_4_k_cu_b255f7f5_26604cuda3std3__441_GLOBAL__N__36b14154_4_k_cu_b255f7f5_26606ignoreE,(_ZN39_INTERNAL_36b14154_4_k_cu_b255f7f5_26604cute7productE - _ZN39_INTERNAL_36b14154_4_k_cu_b255f7f5_26604cuda3std3__441_GLOBAL__N__36b14154_4_k_cu_b255f7f5_26606ignoreE)
_ZN39_INTERNAL_36b14154_4_k_cu_b255f7f5_26604cuda3std3__441_GLOBAL__N__36b14154_4_k_cu_b255f7f5_26606ignoreE:
	.zero		1
	.type		_ZN39_INTERNAL_36b14154_4_k_cu_b255f7f5_26604cute7productE,@object
	.size		_ZN39_INTERNAL_36b14154_4_k_cu_b255f7f5_26604cute7productE,(_ZN39_INTERNAL_36b14154_4_k_cu_b255f7f5_26604cuda3std3__45__cpo3endE - _ZN39_INTERNAL_36b14154_4_k_cu_b255f7f5_26604cute7productE)
_ZN39_INTERNAL_36b14154_4_k_cu_b255f7f5_26604cute7productE:
	.zero		1
	.type		_ZN39_INTERNAL_36b14154_4_k_cu_b255f7f5_26604cuda3std3__45__cpo3endE,@object
	.size		_ZN39_INTERNAL_36b14154_4_k_cu_b255f7f5_26604cuda3std3__45__cpo3endE,(_ZN39_INTERNAL_36b14154_4_k_cu_b255f7f5_26604cuda3std3__419piecewise_constructE - _ZN39_INTERNAL_36b14154_4_k_cu_b255f7f5_26604cuda3std3__45__cpo3endE)
_ZN39_INTERNAL_36b14154_4_k_cu_b255f7f5_26604cuda3std3__45__cpo3endE:
	.zero		1
	.type		_ZN39_INTERNAL_36b14154_4_k_cu_b255f7f5_26604cuda3std3__419piecewise_constructE,@object
	.size		_ZN39_INTERNAL_36b14154_4_k_cu_b255f7f5_26604cuda3std3__419piecewise_constructE,(_ZN39_INTERNAL_36b14154_4_k_cu_b255f7f5_26604cuda3std3__45__cpo4cendE - _ZN39_INTERNAL_36b14154_4_k_cu_b255f7f5_26604cuda3std3__419piecewise_constructE)
_ZN39_INTERNAL_36b14154_4_k_cu_b255f7f5_26604cuda3std3__419piecewise_constructE:
	.zero		1
	.type		_ZN39_INTERNAL_36b14154_4_k_cu_b255f7f5_26604cuda3std3__45__cpo4cendE,@object
	.size		_ZN39_INTERNAL_36b14154_4_k_cu_b255f7f5_26604cuda3std3__45__cpo4cendE,(_ZN39_INTERNAL_36b14154_4_k_cu_b255f7f5_26604cuda3std6ranges3__45__cpo4swapE - _ZN39_INTERNAL_36b14154_4_k_cu_b255f7f5_26604cuda3std3__45__cpo4cendE)
_ZN39_INTERNAL_36b14154_4_k_cu_b255f7f5_26604cuda3std3__45__cpo4cendE:
	.zero		1
	.type		_ZN39_INTERNAL_36b14154_4_k_cu_b255f7f5_26604cuda3std6ranges3__45__cpo4swapE,@object
	.size		_ZN39_INTERNAL_36b14154_4_k_cu_b255f7f5_26604cuda3std6ranges3__45__cpo4swapE,(.L_10 - _ZN39_INTERNAL_36b14154_4_k_cu_b255f7f5_26604cuda3std6ranges3__45__cpo4swapE)
_ZN39_INTERNAL_36b14154_4_k_cu_b255f7f5_26604cuda3std6ranges3__45__cpo4swapE:
	.zero		1
.L_10:


//--------------------- .nv.constant0._ZN7cutlass13device_kernelINS_4gemm6kernel13GemmUniversalIN4cute5tupleIJiiiiEEENS1_10collective13CollectiveMmaINS1_41MainloopSm100TmaUmmaWarpSpecializedSparseILi3ELi2ELi1ENS5_IJNS4_1CILi2EEENSA_ILi1EEESC_EEEEENS5_IJNSA_ILi256EEESF_NSA_ILi128EEEEEENS_10bfloat16_tENS5_IJNS4_6LayoutINS5_IJiNS5_IJSB_iEEEiEEENS5_IJlNS5_IJSC_SB_EEElEEEEENSJ_INS5_IJNS5_IJNS5_IJNSA_ILi8EEESB_SP_EEEiEEENS5_IJNS5_IJNSA_ILi16EEESB_NSA_ILi4EEEEEEiEEEiEEENS5_IJNS5_IJNS5_IJSG_SS_NSA_ILi2048EEEEEENSA_ILi16384EEEEEENS5_IJNS5_IJSC_NSA_ILi1024EEENSA_ILi32EEEEEElEEElEEEEEEEESI_NS5_IJlSC_lEEENS4_8TiledMMAINS4_8MMA_AtomIJNS4_33SM100_MMA_F16BF16_2x1SM_SS_SPARSEISI_SI_fLi256ELi256ELNS4_4UMMA5MajorE0ELS1D_0ELNS1C_7ScaleInE0ELS1E_0EEEEEENSJ_INS5_IJSC_SC_SC_EEENS5_IJNSA_ILi0EEES1I_S1I_EEEEENS5_IJNS4_10UnderscoreES1L_S1L_EEEEENS4_18SM100_TMA_2SM_LOADENS4_14ComposedLayoutINS4_7SwizzleILi3ELi4ELi3EEENS4_25smem_sparse_ptr_flag_bitsILi2ELi16EEENSJ_INS5_IJNS5_IJSC_SP_EEENS5_IJSB_NSA_ILi64EEEEEEEEENS5_IJNS5_IJS1I_SG_EEESM_EEEEEEEvNS4_8identityES1O_NS1P_IS1R_NS4_18smem_ptr_flag_bitsILi16EEENSJ_INS5_IJSP_S1V_EEENS5_IJS1V_SC_EEEEEEEvS22_EENS_8epilogue10collective18CollectiveEpilogueINS2A_23Sm100TmaWarpSpecializedILi4ELi2ELi32ELb1ELb0EEEJNS5_IJSG_SF_SG_EEENS5_IJNSJ_ISG_SC_EENSJ_IS12_SC_EEEEEfNS5_IJSC_llEEEfS2J_NS2A_6fusion15FusionCallbacksIS2E_NS2K_17LinearCombinationIffffLNS_15FloatRoundStyleE2EEES2F_S2I_JEEENS4_5SM1004TMEM4LOAD26SM100_TMEM_LOAD_32dp32b32xENS4_13SM90_TMA_LOADENS1P_INS1Q_ILi2ELi5ELi2EEENS23_ILi32EEENSJ_INS5_IJS12_ST_EEENS5_IJSC_S12_EEEEEEENS4_39AutoVectorizingCopyWithAssumedAlignmentILi128EEENS4_14SM90_TMA_STOREES30_S32_S32_EEEvvEEEEvNT_6ParamsE --------------------------
	.section	.nv.constant0._ZN7cutlass13device_kernelINS_4gemm6kernel13GemmUniversalIN4cute5tupleIJiiiiEEENS1_10collective13CollectiveMmaINS1_41MainloopSm100TmaUmmaWarpSpecializedSparseILi3ELi2ELi1ENS5_IJNS4_1CILi2EEENSA_ILi1EEESC_EEEEENS5_IJNSA_ILi256EEESF_NSA_ILi128EEEEEENS_10bfloat16_tENS5_IJNS4_6LayoutINS5_IJiNS5_IJSB_iEEEiEEENS5_IJlNS5_IJSC_SB_EEElEEEEENSJ_INS5_IJNS5_IJNS5_IJNSA_ILi8EEESB_SP_EEEiEEENS5_IJNS5_IJNSA_ILi16EEESB_NSA_ILi4EEEEEEiEEEiEEENS5_IJNS5_IJNS5_IJSG_SS_NSA_ILi2048EEEEEENSA_ILi16384EEEEEENS5_IJNS5_IJSC_NSA_ILi1024EEENSA_ILi32EEEEEElEEElEEEEEEEESI_NS5_IJlSC_lEEENS4_8TiledMMAINS4_8MMA_AtomIJNS4_33SM100_MMA_F16BF16_2x1SM_SS_SPARSEISI_SI_fLi256ELi256ELNS4_4UMMA5MajorE0ELS1D_0ELNS1C_7ScaleInE0ELS1E_0EEEEEENSJ_INS5_IJSC_SC_SC_EEENS5_IJNSA_ILi0EEES1I_S1I_EEEEENS5_IJNS4_10UnderscoreES1L_S1L_EEEEENS4_18SM100_TMA_2SM_LOADENS4_14ComposedLayoutINS4_7SwizzleILi3ELi4ELi3EEENS4_25smem_sparse_ptr_flag_bitsILi2ELi16EEENSJ_INS5_IJNS5_IJSC_SP_EEENS5_IJSB_NSA_ILi64EEEEEEEEENS5_IJNS5_IJS1I_SG_EEESM_EEEEEEEvNS4_8identityES1O_NS1P_IS1R_NS4_18smem_ptr_flag_bitsILi16EEENSJ_INS5_IJSP_S1V_EEENS5_IJS1V_SC_EEEEEEEvS22_EENS_8epilogue10collective18CollectiveEpilogueINS2A_23Sm100TmaWarpSpecializedILi4ELi2ELi32ELb1ELb0EEEJNS5_IJSG_SF_SG_EEENS5_IJNSJ_ISG_SC_EENSJ_IS12_SC_EEEEEfNS5_IJSC_llEEEfS2J_NS2A_6fusion15FusionCallbacksIS2E_NS2K_17LinearCombinationIffffLNS_15FloatRoundStyleE2EEES2F_S2I_JEEENS4_5SM1004TMEM4LOAD26SM100_TMEM_LOAD_32dp32b32xENS4_13SM90_TMA_LOADENS1P_INS1Q_ILi2ELi5ELi2EEENS23_ILi32EEENSJ_INS5_IJS12_ST_EEENS5_IJSC_S12_EEEEEEENS4_39AutoVectorizingCopyWithAssumedAlignmentILi128EEENS4_14SM90_TMA_STOREES30_S32_S32_EEEvvEEEEvNT_6ParamsE,"a",@progbits
	.sectionflags	@""
	.align	4
.nv.constant0._ZN7cutlass13device_kernelINS_4gemm6kernel13GemmUniversalIN4cute5tupleIJiiiiEEENS1_10collective13CollectiveMmaINS1_41MainloopSm100TmaUmmaWarpSpecializedSparseILi3ELi2ELi1ENS5_IJNS4_1CILi2EEENSA_ILi1EEESC_EEEEENS5_IJNSA_ILi256EEESF_NSA_ILi128EEEEEENS_10bfloat16_tENS5_IJNS4_6LayoutINS5_IJiNS5_IJSB_iEEEiEEENS5_IJlNS5_IJSC_SB_EEElEEEEENSJ_INS5_IJNS5_IJNS5_IJNSA_ILi8EEESB_SP_EEEiEEENS5_IJNS5_IJNSA_ILi16EEESB_NSA_ILi4EEEEEEiEEEiEEENS5_IJNS5_IJNS5_IJSG_SS_NSA_ILi2048EEEEEENSA_ILi16384EEEEEENS5_IJNS5_IJSC_NSA_ILi1024EEENSA_ILi32EEEEEElEEElEEEEEEEESI_NS5_IJlSC_lEEENS4_8TiledMMAINS4_8MMA_AtomIJNS4_33SM100_MMA_F16BF16_2x1SM_SS_SPARSEISI_SI_fLi256ELi256ELNS4_4UMMA5MajorE0ELS1D_0ELNS1C_7ScaleInE0ELS1E_0EEEEEENSJ_INS5_IJSC_SC_SC_EEENS5_IJNSA_ILi0EEES1I_S1I_EEEEENS5_IJNS4_10UnderscoreES1L_S1L_EEEEENS4_18SM100_TMA_2SM_LOADENS4_14ComposedLayoutINS4_7SwizzleILi3ELi4ELi3EEENS4_25smem_sparse_ptr_flag_bitsILi2ELi16EEENSJ_INS5_IJNS5_IJSC_SP_EEENS5_IJSB_NSA_ILi64EEEEEEEEENS5_IJNS5_IJS1I_SG_EEESM_EEEEEEEvNS4_8identityES1O_NS1P_IS1R_NS4_18smem_ptr_flag_bitsILi16EEENSJ_INS5_IJSP_S1V_EEENS5_IJS1V_SC_EEEEEEEvS22_EENS_8epilogue10collective18CollectiveEpilogueINS2A_23Sm100TmaWarpSpecializedILi4ELi2ELi32ELb1ELb0EEEJNS5_IJSG_SF_SG_EEENS5_IJNSJ_ISG_SC_EENSJ_IS12_SC_EEEEEfNS5_IJSC_llEEEfS2J_NS2A_6fusion15FusionCallbacksIS2E_NS2K_17LinearCombinationIffffLNS_15FloatRoundStyleE2EEES2F_S2I_JEEENS4_5SM1004TMEM4LOAD26SM100_TMEM_LOAD_32dp32b32xENS4_13SM90_TMA_LOADENS1P_INS1Q_ILi2ELi5ELi2EEENS23_ILi32EEENSJ_INS5_IJS12_ST_EEENS5_IJSC_S12_EEEEEEENS4_39AutoVectorizingCopyWithAssumedAlignmentILi128EEENS4_14SM90_TMA_STOREES30_S32_S32_EEEvvEEEEvNT_6ParamsE:
	.zero		3456


//--------------------- SYMBOLS --------------------------

	.type		.nv.reservedSmem.offset0,@object
	.size		.nv.reservedSmem.offset0,0x4
	.type		.nv.reservedSmem.cap,@object
	.size		.nv.reservedSmem.cap,0x4
	.type		__assertfail,@function
